def matmul_kernel(
    a_ptr,
    b_ptr,
    c_ptr,
    M,
    N,
    K,
    stride_am,
    stride_ak,
    stride_bk,
    stride_bn,
    stride_cm,
    stride_cn,
    BLOCK_M: tl.constexpr,
    BLOCK_N: tl.constexpr,
    BLOCK_K: tl.constexpr,
    GROUP_M: tl.constexpr,
):
    pid = tl.program_id(axis=0)
    num_pid_m = tl.cdiv(M, BLOCK_M)
    num_pid_n = tl.cdiv(N, BLOCK_N)
    num_pid_in_group = GROUP_M * num_pid_n
    group_id = pid // num_pid_in_group
    first_pid_m = group_id * GROUP_M
    group_size_m = min(num_pid_m - first_pid_m, GROUP_M)
    pid_m = first_pid_m + ((pid % num_pid_in_group) % group_size_m)
    pid_n = (pid % num_pid_in_group) // group_size_m

    offs_am = (pid_m * BLOCK_M + tl.arange(0, BLOCK_M)) % M
    offs_bn = (pid_n * BLOCK_N + tl.arange(0, BLOCK_N)) % N
    offs_k = tl.arange(0, BLOCK_K)
    a_ptrs = a_ptr + offs_am[:, None] * stride_am + offs_k[None, :] * stride_ak
    b_ptrs = b_ptr + offs_k[:, None] * stride_bk + offs_bn[None, :] * stride_bn

    acc = tl.zeros((BLOCK_M, BLOCK_N), dtype=tl.float32)
    for kk in range(0, tl.cdiv(K, BLOCK_K)):
        a = tl.load(a_ptrs, mask=offs_k[None, :] < K - kk * BLOCK_K, other=0.0)
        b = tl.load(b_ptrs, mask=offs_k[:, None] < K - kk * BLOCK_K, other=0.0)
        acc = tl.dot(a, b, acc)
        a_ptrs += BLOCK_K * stride_ak
        b_ptrs += BLOCK_K * stride_bk

    c = acc.to(c_ptr.dtype.element_ty)
    offs_cm = pid_m * BLOCK_M + tl.arange(0, BLOCK_M)
    offs_cn = pid_n * BLOCK_N + tl.arange(0, BLOCK_N)
    c_ptrs = c_ptr + offs_cm[:, None] * stride_cm + offs_cn[None, :] * stride_cn
    mask = (offs_cm[:, None] < M) & (offs_cn[None, :] < N)
    tl.store(c_ptrs, c, mask=mask)

# config = {"BLOCK_K": 64, "BLOCK_M": 128, "BLOCK_N": 64, "GROUP_M": 1, "arch": "sm_100", "dtype": "fp32", "num_ctas": 1, "num_stages": 3, "num_warps": 4}
# arch = sm_100


// ===== COMPILED SASS (sm_100a) =====

	.target	sm_100a

	.elftype	@"ET_EXEC"


//--------------------- .note.nv.tkinfo           --------------------------
	.section	.note.nv.tkinfo,"",@"SHT_NOTE"
	.sectionflags	@"SHF_NOTE_NV_TKINFO"
	.tkinfo
        /*0018*/ 	.word	0x00000081
        /*0030*/ 	.string	""
        /*0030*/ 	.string	"ptxas-blackwell"
        /*0030*/ 	.string	"Cuda compilation tools, release 12.9, V12.9.86"
        /*0030*/ 	.string	"Build cuda_12.9.r12.9/compiler.36037853_0"
        /*0030*/ 	.string	"-v  -suppress-debug-info  -lineinfo  -arch sm_100a "



//--------------------- .note.nv.cuver            --------------------------
	.section	.note.nv.cuver,"",@"SHT_NOTE"
	.sectionflags	@"SHF_NOTE_NV_CUVER"
        /*0018*/ 	.short	0x0001
        /*001a*/ 	.short	0x0064
        /*001c*/ 	.short	0x0001
        /*001e*/ 	.short	0x0000
        /*0020*/ 	.short	0x0001
        /*0022*/ 	.short	0x0000


//--------------------- .nv.info                  --------------------------
	.section	.nv.info,"",@"SHT_CUDA_INFO"
	.align	4


	//----- nvinfo : EIATTR_REGCOUNT
	.align		4
        /*0000*/ 	.byte	0x04, 0x2f
        /*0002*/ 	.short	(.L_4 - .L_3)
	.align		4
.L_3:
        /*0004*/ 	.word	index@(matmul_kernel)
        /*0008*/ 	.word	0x000000ff


	//----- nvinfo : EIATTR_FRAME_SIZE
	.align		4
.L_4:
        /*000c*/ 	.byte	0x04, 0x11
        /*000e*/ 	.short	(.L_6 - .L_5)
	.align		4
.L_5:
        /*0010*/ 	.word	index@($__internal_2_$__cuda_sm10x_tcgen05_guardrail_trap_unallocated_columns_being_dealloced)
        /*0014*/ 	.word	0x000001d0


	//----- nvinfo : EIATTR_FRAME_SIZE
	.align		4
.L_6:
        /*0018*/ 	.byte	0x04, 0x11
        /*001a*/ 	.short	(.L_8 - .L_7)
	.align		4
.L_7:
        /*001c*/ 	.word	index@($__internal_1_$__cuda_sm10x_tcgen05_guardrail_trap_phase_invalid_during_alloc)
        /*0020*/ 	.word	0x000001d0


	//----- nvinfo : EIATTR_FRAME_SIZE
	.align		4
.L_8:
        /*0024*/ 	.byte	0x04, 0x11
        /*0026*/ 	.short	(.L_10 - .L_9)
	.align		4
.L_9:
        /*0028*/ 	.word	index@($__internal_0_$__cuda_sm10x_tcgen05_guardrail_trap_col_being_dealloced_not_returned_by_alloc)
        /*002c*/ 	.word	0x000001d0


	//----- nvinfo : EIATTR_FRAME_SIZE
	.align		4
.L_10:
        /*0030*/ 	.byte	0x04, 0x11
        /*0032*/ 	.short	(.L_12 - .L_11)
	.align		4
.L_11:
        /*0034*/ 	.word	index@(matmul_kernel)
        /*0038*/ 	.word	0x000001d0


	//----- nvinfo : EIATTR_MIN_STACK_SIZE
	.align		4
.L_12:
        /*003c*/ 	.byte	0x04, 0x12
        /*003e*/ 	.short	(.L_14 - .L_13)
	.align		4
.L_13:
        /*0040*/ 	.word	index@(matmul_kernel)
        /*0044*/ 	.word	0x000001d0
.L_14:


//--------------------- .nv.info.matmul_kernel    --------------------------
	.section	.nv.info.matmul_kernel,"",@"SHT_CUDA_INFO"
	.sectionflags	@""
	.align	4


	//----- nvinfo : EIATTR_CUDA_API_VERSION
	.align		4
        /*0000*/ 	.byte	0x04, 0x37
        /*0002*/ 	.short	(.L_16 - .L_15)
.L_15:
        /*0004*/ 	.word	0x00000081


	//----- nvinfo : EIATTR_KPARAM_INFO
	.align		4
.L_16:
        /*0008*/ 	.byte	0x04, 0x17
        /*000a*/ 	.short	(.L_18 - .L_17)
.L_17:
        /*000c*/ 	.word	0x00000000
        /*0010*/ 	.short	0x000d
        /*0012*/ 	.short	0x0048
        /*0014*/ 	.byte	0x00, 0xf4, 0x21, 0x00


	//----- nvinfo : EIATTR_KPARAM_INFO
	.align		4
.L_18:
        /*0018*/ 	.byte	0x04, 0x17
        /*001a*/ 	.short	(.L_20 - .L_19)
.L_19:
        /*001c*/ 	.word	0x00000000
        /*0020*/ 	.short	0x000c
        /*0022*/ 	.short	0x0040
        /*0024*/ 	.byte	0x00, 0xf4, 0x21, 0x00


	//----- nvinfo : EIATTR_KPARAM_INFO
	.align		4
.L_20:
        /*0028*/ 	.byte	0x04, 0x17
        /*002a*/ 	.short	(.L_22 - .L_21)
.L_21:
        /*002c*/ 	.word	0x00000000
        /*0030*/ 	.short	0x000b
        /*0032*/ 	.short	0x0038
        /*0034*/ 	.byte	0x00, 0xf0, 0x11, 0x00


	//----- nvinfo : EIATTR_KPARAM_INFO
	.align		4
.L_22:
        /*0038*/ 	.byte	0x04, 0x17
        /*003a*/ 	.short	(.L_24 - .L_23)
.L_23:
        /*003c*/ 	.word	0x00000000
        /*0040*/ 	.short	0x000a
        /*0042*/ 	.short	0x0034
        /*0044*/ 	.byte	0x00, 0xf0, 0x11, 0x00


	//----- nvinfo : EIATTR_KPARAM_INFO
	.align		4
.L_24:
        /*0048*/ 	.byte	0x04, 0x17
        /*004a*/ 	.short	(.L_26 - .L_25)
.L_25:
        /*004c*/ 	.word	0x00000000
        /*0050*/ 	.short	0x0009
        /*0052*/ 	.short	0x0030
        /*0054*/ 	.byte	0x00, 0xf0, 0x11, 0x00


	//----- nvinfo : EIATTR_KPARAM_INFO
	.align		4
.L_26:
        /*0058*/ 	.byte	0x04, 0x17
        /*005a*/ 	.short	(.L_28 - .L_27)
.L_27:
        /*005c*/ 	.word	0x00000000
        /*0060*/ 	.short	0x0008
        /*0062*/ 	.short	0x002c
        /*0064*/ 	.byte	0x00, 0xf0, 0x11, 0x00


	//----- nvinfo : EIATTR_KPARAM_INFO
	.align		4
.L_28:
        /*0068*/ 	.byte	0x04, 0x17
        /*006a*/ 	.short	(.L_30 - .L_29)
.L_29:
        /*006c*/ 	.word	0x00000000
        /*0070*/ 	.short	0x0007
        /*0072*/ 	.short	0x0028
        /*0074*/ 	.byte	0x00, 0xf0, 0x11, 0x00


	//----- nvinfo : EIATTR_KPARAM_INFO
	.align		4
.L_30:
        /*0078*/ 	.byte	0x04, 0x17
        /*007a*/ 	.short	(.L_32 - .L_31)
.L_31:
        /*007c*/ 	.word	0x00000000
        /*0080*/ 	.short	0x0006
        /*0082*/ 	.short	0x0024
        /*0084*/ 	.byte	0x00, 0xf0, 0x11, 0x00


	//----- nvinfo : EIATTR_KPARAM_INFO
	.align		4
.L_32:
        /*0088*/ 	.byte	0x04, 0x17
        /*008a*/ 	.short	(.L_34 - .L_33)
.L_33:
        /*008c*/ 	.word	0x00000000
        /*0090*/ 	.short	0x0005
        /*0092*/ 	.short	0x0020
        /*0094*/ 	.byte	0x00, 0xf0, 0x11, 0x00


	//----- nvinfo : EIATTR_KPARAM_INFO
	.align		4
.L_34:
        /*0098*/ 	.byte	0x04, 0x17
        /*009a*/ 	.short	(.L_36 - .L_35)
.L_35:
        /*009c*/ 	.word	0x00000000
        /*00a0*/ 	.short	0x0004
        /*00a2*/ 	.short	0x001c
        /*00a4*/ 	.byte	0x00, 0xf0, 0x11, 0x00


	//----- nvinfo : EIATTR_KPARAM_INFO
	.align		4
.L_36:
        /*00a8*/ 	.byte	0x04, 0x17
        /*00aa*/ 	.short	(.L_38 - .L_37)
.L_37:
        /*00ac*/ 	.word	0x00000000
        /*00b0*/ 	.short	0x0003
        /*00b2*/ 	.short	0x0018
        /*00b4*/ 	.byte	0x00, 0xf0, 0x11, 0x00


	//----- nvinfo : EIATTR_KPARAM_INFO
	.align		4
.L_38:
        /*00b8*/ 	.byte	0x04, 0x17
        /*00ba*/ 	.short	(.L_40 - .L_39)
.L_39:
        /*00bc*/ 	.word	0x00000000
        /*00c0*/ 	.short	0x0002
        /*00c2*/ 	.short	0x0010
        /*00c4*/ 	.byte	0x00, 0xf4, 0x21, 0x00


	//----- nvinfo : EIATTR_KPARAM_INFO
	.align		4
.L_40:
        /*00c8*/ 	.byte	0x04, 0x17
        /*00ca*/ 	.short	(.L_42 - .L_41)
.L_41:
        /*00cc*/ 	.word	0x00000000
        /*00d0*/ 	.short	0x0001
        /*00d2*/ 	.short	0x0008
        /*00d4*/ 	.byte	0x00, 0xf4, 0x21, 0x00


	//----- nvinfo : EIATTR_KPARAM_INFO
	.align		4
.L_42:
        /*00d8*/ 	.byte	0x04, 0x17
        /*00da*/ 	.short	(.L_44 - .L_43)
.L_43:
        /*00dc*/ 	.word	0x00000000
        /*00e0*/ 	.short	0x0000
        /*00e2*/ 	.short	0x0000
        /*00e4*/ 	.byte	0x00, 0xf4, 0x21, 0x00


	//----- nvinfo : EIATTR_AT_ENTRY_FRAGMENTS
	.align		4
.L_44:
        /*00e8*/ 	.byte	0x04, 0x4f
        /*00ea*/ 	.short	(.L_46 - .L_45)


	//   ....[0]....
.L_45:
        /*00ec*/ 	.word	0x00000004


	//----- nvinfo : EIATTR_RESERVED_SMEM_USED
	.align		4
.L_46:
        /*00f0*/ 	.byte	0x01, 0x41
	.zero		2


	//----- nvinfo : EIATTR_SPARSE_MMA_MASK
	.align		4
        /*00f4*/ 	.byte	0x03, 0x50
        /*00f6*/ 	.short	0x0000


	//----- nvinfo : EIATTR_TCGEN05_1CTA_USED
	.align		4
        /*00f8*/ 	.byte	0x01, 0x51
	.zero		2


	//----- nvinfo : EIATTR_MAXREG_COUNT
	.align		4
        /*00fc*/ 	.byte	0x03, 0x1b
        /*00fe*/ 	.short	0x00ff


	//----- nvinfo : EIATTR_NUM_BARRIERS
	.align		4
        /*0100*/ 	.byte	0x02, 0x4c
        /*0102*/ 	.byte	0x01
	.zero		1


	//----- nvinfo : EIATTR_ANNOTATIONS
	.align		4
        /*0104*/ 	.byte	0x04, 0x55
        /*0106*/ 	.short	(.L_48 - .L_47)


	//   ....[0]....
.L_47:
        /*0108*/ 	.word	0x00000001
        /*010c*/ 	.byte	0x90, 0x09, 0x00, 0x00, 0x01, 0x00, 0x00, 0x00, 0xb0, 0x22, 0x00, 0x00, 0x01, 0x00, 0x00, 0x00
        /* <DEDUP_REMOVED lines=119> */
        /*088c*/ 	.byte	0x80, 0xdc, 0x00, 0x00, 0x01, 0x00, 0x00, 0x00, 0x00, 0xdf, 0x00, 0x00


	//----- nvinfo : EIATTR_INT_WARP_WIDE_INSTR_OFFSETS
	.align		4
.L_48:
        /*0898*/ 	.byte	0x04, 0x31
        /*089a*/ 	.short	(.L_50 - .L_49)


	//   ....[0]....
.L_49:
        /*089c*/ 	.word	0x00003890


	//   ....[1]....
        /*08a0*/ 	.word	0x000038b0


	//   ....[2]....
        /*08a4*/ 	.word	0x000039d0


	//   ....[3]....
        /*08a8*/ 	.word	0x0000f9d0


	//   ....[4]....
        /*08ac*/ 	.word	0x0000fa20


	//----- nvinfo : EIATTR_COOP_GROUP_MASK_REGIDS
	.align		4
.L_50:
        /*08b0*/ 	.byte	0x04, 0x29
        /*08b2*/ 	.short	(.L_52 - .L_51)


	//   ....[0]....
.L_51:
        /*08b4*/ 	.word	0xffffffff


	//   ....[1]....
        /*08b8*/ 	.word	0xffffffff


	//   ....[2]....
        /*08bc*/ 	.word	0xffffffff


	//   ....[3]....
        /*08c0*/ 	.word	0xffffffff


	//----- nvinfo : EIATTR_COOP_GROUP_INSTR_OFFSETS
	.align		4
.L_52:
        /*08c4*/ 	.byte	0x04, 0x28
        /*08c6*/ 	.short	(.L_54 - .L_53)


	//   ....[0]....
.L_53:
        /*08c8*/ 	.word	0x00000070


	//   ....[1]....
        /*08cc*/ 	.word	0x00000330


	//   ....[2]....
        /*08d0*/ 	.word	0x0000f860


	//   ....[3]....
        /*08d4*/ 	.word	0x0000fad0


	//----- nvinfo : EIATTR_VRC_CTA_INIT_COUNT
	.align		4
.L_54:
        /*08d8*/ 	.byte	0x02, 0x4a
        /*08da*/ 	.byte	0x80
	.zero		1


	//----- nvinfo : EIATTR_MBARRIER_INSTR_OFFSETS
	.align		4
        /*08dc*/ 	.byte	0x04, 0x39
        /*08de*/ 	.short	(.L_56 - .L_55)


	//   ....[0]....
.L_55:
        /*08e0*/ 	.word	0x00003a40
        /*08e4*/ 	.word	0x000000ff
        /*08e8*/ 	.word	0x00000000
        /*08ec*/ 	.short	0x0100
        /*08ee*/ 	.byte	0x08
	.zero		1


	//   ....[1]....
        /*08f0*/ 	.word	0x00003a60
        /*08f4*/ 	.word	0x000000ff
        /*08f8*/ 	.word	0x0001c008
        /*08fc*/ 	.short	0x0100
        /*08fe*/ 	.byte	0x0b
	.zero		1


	//   ....[2]....
        /*0900*/ 	.word	0x0000b380
        /*0904*/ 	.word	0x000000ff
        /*0908*/ 	.word	0x00000000
        /*090c*/ 	.short	0x010a
        /*090e*/ 	.byte	0x08
	.zero		1


	//   ....[3]....
        /*0910*/ 	.word	0x0000e050
        /*0914*/ 	.word	0x000000ff
        /*0918*/ 	.word	0x00000000
        /*091c*/ 	.short	0x010a
        /*091e*/ 	.byte	0x08
	.zero		1


	//   ....[4]....
        /*0920*/ 	.word	0x0000e1c0
        /*0924*/ 	.word	0x000000ff
        /*0928*/ 	.word	0x0001c000
        /*092c*/ 	.short	0x0108
        /*092e*/ 	.byte	0x0b
	.zero		1


	//   ....[5]....
        /*0930*/ 	.word	0x0000e2c0
        /*0934*/ 	.word	0x000000ff
        /*0938*/ 	.word	0x0001c008
        /*093c*/ 	.short	0x0108
        /*093e*/ 	.byte	0x0b
	.zero		1


	//   ....[6]....
        /*0940*/ 	.word	0x0000faf0
        /*0944*/ 	.word	0x000000ff
        /*0948*/ 	.word	0x00000000
        /*094c*/ 	.short	0x010a
        /*094e*/ 	.byte	0x08
	.zero		1


	//   ....[7]....
        /*0950*/ 	.word	0x0000fb20
        /*0954*/ 	.word	0x000000ff
        /*0958*/ 	.word	0x00000000
        /*095c*/ 	.short	0x010a
        /*095e*/ 	.byte	0x08
	.zero		1


	//----- nvinfo : EIATTR_NUM_MBARRIERS
	.align		4
.L_56:
        /*0960*/ 	.byte	0x03, 0x38
        /*0962*/ 	.short	0x0002


	//----- nvinfo : EIATTR_EXIT_INSTR_OFFSETS
	.align		4
        /*0964*/ 	.byte	0x04, 0x1c
        /*0966*/ 	.short	(.L_58 - .L_57)


	//   ....[0]....
.L_57:
        /*0968*/ 	.word	0x0000fae0


	//----- nvinfo : EIATTR_REQNTID
	.align		4
.L_58:
        /*096c*/ 	.byte	0x04, 0x10
        /*096e*/ 	.short	(.L_60 - .L_59)
.L_59:
        /*0970*/ 	.word	0x00000080
        /*0974*/ 	.word	0x00000001
        /*0978*/ 	.word	0x00000001


	//----- nvinfo : EIATTR_CRS_STACK_SIZE
	.align		4
.L_60:
        /*097c*/ 	.byte	0x04, 0x1e
        /*097e*/ 	.short	(.L_62 - .L_61)
.L_61:
        /*0980*/ 	.word	0x00000000


	//----- nvinfo : EIATTR_CBANK_PARAM_SIZE
	.align		4
.L_62:
        /*0984*/ 	.byte	0x03, 0x19
        /*0986*/ 	.short	0x0050


	//----- nvinfo : EIATTR_PARAM_CBANK
	.align		4
        /*0988*/ 	.byte	0x04, 0x0a
        /*098a*/ 	.short	(.L_64 - .L_63)
	.align		4
.L_63:
        /*098c*/ 	.word	index@(.nv.constant0.matmul_kernel)
        /*0990*/ 	.short	0x0380
        /*0992*/ 	.short	0x0050


	//----- nvinfo : EIATTR_SW_WAR
	.align		4
.L_64:
        /*0994*/ 	.byte	0x04, 0x36
        /*0996*/ 	.short	(.L_66 - .L_65)
.L_65:
        /*0998*/ 	.word	0x00000008
.L_66:


//--------------------- .nv.compat                --------------------------
	.section	.nv.compat,"",@"SHT_CUDA_COMPAT_INFO"
	.align	4
        /*0000*/ 	.byte	0x02, 0x02, 0x02, 0x00, 0x02, 0x05, 0x05, 0x00, 0x02, 0x03, 0x00, 0x00, 0x02, 0x06, 0x01, 0x00


//--------------------- .nv.callgraph             --------------------------
	.section	.nv.callgraph,"",@"SHT_CUDA_CALLGRAPH"
	.align	4
	.sectionentsize	8
	.align		4
        /*0000*/ 	.word	0x00000000
	.align		4
        /*0004*/ 	.word	0xffffffff
	.align		4
        /*0008*/ 	.word	0x00000000
	.align		4
        /*000c*/ 	.word	0xfffffffe
	.align		4
        /*0010*/ 	.word	0x00000000
	.align		4
        /*0014*/ 	.word	0xfffffffd
	.align		4
        /*0018*/ 	.word	0x00000000
	.align		4
        /*001c*/ 	.word	0xfffffffc


//--------------------- .text.matmul_kernel       --------------------------
	.section	.text.matmul_kernel,"ax",@progbits
	.align	128
        .global         matmul_kernel
        .type           matmul_kernel,@function
        .size           matmul_kernel,(.L_x_21 - matmul_kernel)
        .other          matmul_kernel,@"STO_CUDA_ENTRY STV_DEFAULT"
matmul_kernel:
.text.matmul_kernel:
[----:B------:R-:W1:Y:S01]  /*0000*/  LDC R1, c[0x0][0x37c] ;  /* 0x0000df00ff017b82 */ /* 0x000e620000000800 */
[----:B------:R-:W2:Y:S01]  /*0010*/  S2R R4, SR_TID.X ;  /* 0x0000000000047919 */ /* 0x000ea20000002100 */
[----:B-1----:R-:W-:Y:S01]  /*0020*/  VIADD R1, R1, 0xfffffe30 ;  /* 0xfffffe3001017836 */ /* 0x002fe20000000000 */
[----:B--2---:R-:W-:-:S13]  /*0030*/  ISETP.GE.U32.AND P0, PT, R4, 0x20, PT ;  /* 0x000000200400780c */ /* 0x004fda0003f06070 */
[----:B------:R-:W-:Y:S02]  /*0040*/  VOTEU.ANY UP0, P0 ;  /* 0x0000000000ff7886 */ /* 0x000fe40000000100 */
[----:B------:R-:W-:Y:S05]  /*0050*/  BRA.U UP0, `(.L_x_0) ;  /* 0x0000000100b87547 */ /* 0x000fea000b800000 */
[----:B------:R-:W1:Y:S01]  /*0060*/  S2UR UR6, SR_CgaCtaId ;  /* 0x00000000000679c3 */ /* 0x000e620000008800 */
[----:B------:R-:W-:Y:S01]  /*0070*/  NOP ;  /* 0x0000000000007918 */ /* 0x000fe20000000000 */
[----:B------:R-:W-:Y:S02]  /*0080*/  UMOV UR4, 0x40 ;  /* 0x0000004000047882 */ /* 0x000fe40000000000 */
[----:B-1----:R-:W-:-:S09]  /*0090*/  ULEA UR4, UR6, UR4, 0x18 ;  /* 0x0000000406047291 */ /* 0x002fd2000f8ec0ff */
[----:B------:R-:W1:Y:S01]  /*00a0*/  LDS.U8 R0, [UR4] ;  /* 0x00000004ff007984 */ /* 0x000e620008000000 */
[----:B------:R-:W-:Y:S02]  /*00b0*/  UMOV UR4, 0x400 ;  /* 0x0000040000047882 */ /* 0x000fe40000000000 */
[----:B------:R-:W-:Y:S01]  /*00c0*/  ULEA UR4, UR6, UR4, 0x18 ;  /* 0x0000000406047291 */ /* 0x000fe2000f8ec0ff */
[----:B-1----:R-:W-:-:S13]  /*00d0*/  ISETP.NE.AND P0, PT, R0, RZ, PT ;  /* 0x000000ff0000720c */ /* 0x002fda0003f05270 */
[----:B------:R-:W-:Y:S05]  /*00e0*/  @P0 BRA `(.L_x_1) ;  /* 0x00000000007c0947 */ /* 0x000fea0003800000 */
[----:B------:R-:W-:-:S13]  /*00f0*/  ELECT P0, URZ, PT ;  /* 0x0000000000ff782f */ /* 0x000fda0003800000 */
[----:B------:R-:W-:Y:S05]  /*0100*/  @!P0 BRA `(.L_x_2) ;  /* 0x0000000000848947 */ /* 0x000fea0003800000 */
[----:B------:R-:W-:Y:S01]  /*0110*/  UMOV UR5, 0x4 ;  /* 0x0000000400057882 */ /* 0x000fe20000000000 */
[----:B------:R-:W-:Y:S02]  /*0120*/  IMAD.MOV.U32 R6, RZ, RZ, 0x1 ;  /* 0x00000001ff067424 */ /* 0x000fe400078e00ff */
[----:B------:R-:W-:Y:S02]  /*0130*/  IMAD.MOV.U32 R5, RZ, RZ, 0xf ;  /* 0x0000000fff057424 */ /* 0x000fe400078e00ff */
[----:B------:R-:W-:Y:S04]  /*0140*/  DEPBAR.LE SB1, 0x36 ;  /* 0x00009d800000791a */ /* 0x000fe80000000000 */
[----:B------:R-:W1:Y:S02]  /*0150*/  UTCATOMSWS.FIND_AND_SET.ALIGN UP1, UR5, UR5 ;  /* 0x00000005000575e3 */ /* 0x000e640008020800 */
[----:B-1----:R-:W-:-:S04]  /*0160*/  PLOP3.LUT P0, PT, PT, PT, UP1, 0x80, 0x8 ;  /* 0x000000000008781c */ /* 0x002fc80003f0f018 */
[----:B------:R-:W-:-:S04]  /*0170*/  SEL R0, RZ, 0xffffffff, !P0 ;  /* 0xffffffffff007807 */ /* 0x000fc80004000000 */
[----:B------:R-:W-:Y:S01]  /*0180*/  ISETP.NE.AND P0, PT, R0, RZ, PT ;  /* 0x000000ff0000720c */ /* 0x000fe20003f05270 */
[----:B------:R-:W-:-:S12]  /*0190*/  IMAD.U32 R0, RZ, RZ, UR5 ;  /* 0x00000005ff007e24 */ /* 0x000fd8000f8e00ff */
[----:B------:R-:W-:Y:S05]  /*01a0*/  @P0 BRA `(.L_x_3) ;  /* 0x0000000000240947 */ /* 0x000fea0003800000 */
.L_x_4:
[----:B------:R-:W-:Y:S05]  /*01b0*/  NANOSLEEP 0x64 ;  /* 0x000000640000795d */ /* 0x000fea0003800000 */
[----:B------:R-:W-:-:S05]  /*01c0*/  UMOV UR5, 0x4 ;  /* 0x0000000400057882 */ /* 0x000fca0000000000 */
[----:B------:R-:W-:Y:S04]  /*01d0*/  DEPBAR.LE SB1, 0x36 ;  /* 0x00009d800000791a */ /* 0x000fe80000000000 */
[----:B------:R-:W1:Y:S02]  /*01e0*/  UTCATOMSWS.FIND_AND_SET.ALIGN UP1, UR5, UR5 ;  /* 0x00000005000575e3 */ /* 0x000e640008020800 */
[----:B-1----:R-:W-:-:S04]  /*01f0*/  PLOP3.LUT P0, PT, PT, PT, UP1, 0x80, 0x8 ;  /* 0x000000000008781c */ /* 0x002fc80003f0f018 */
[----:B------:R-:W-:-:S04]  /*0200*/  SEL R0, RZ, 0xffffffff, !P0 ;  /* 0xffffffffff007807 */ /* 0x000fc80004000000 */
[----:B------:R-:W-:Y:S01]  /*0210*/  ISETP.NE.AND P0, PT, R0, RZ, PT ;  /* 0x000000ff0000720c */ /* 0x000fe20003f05270 */
[----:B------:R-:W-:-:S12]  /*0220*/  IMAD.U32 R0, RZ, RZ, UR5 ;  /* 0x00000005ff007e24 */ /* 0x000fd8000f8e00ff */
[----:B------:R-:W-:Y:S05]  /*0230*/  @!P0 BRA `(.L_x_4) ;  /* 0xfffffffc00dc8947 */ /* 0x000fea000383ffff */
.L_x_3:
[C---:B------:R-:W-:Y:S01]  /*0240*/  VIADD R3, R0.reuse, 0x10 ;  /* 0x0000001000037836 */ /* 0x040fe20000000000 */
[----:B------:R-:W-:Y:S01]  /*0250*/  UMOV UR5, 0x50 ;  /* 0x0000005000057882 */ /* 0x000fe20000000000 */
[----:B------:R-:W-:Y:S01]  /*0260*/  SHF.L.U32 R2, R5, R0, RZ ;  /* 0x0000000005027219 */ /* 0x000fe200000006ff */
[----:B------:R-:W-:Y:S01]  /*0270*/  ULEA UR5, UR6, UR5, 0x18 ;  /* 0x0000000506057291 */ /* 0x000fe2000f8ec0ff */
[----:B------:R-:W-:Y:S01]  /*0280*/  IMAD.SHL.U32 R0, R0, 0x20, RZ ;  /* 0x0000002000007824 */ /* 0x000fe200078e00ff */
[----:B------:R-:W-:-:S04]  /*0290*/  SHF.L.U32 R3, R6, R3, RZ ;  /* 0x0000000306037219 */ /* 0x000fc800000006ff */
[----:B------:R-:W-:-:S05]  /*02a0*/  LOP3.LUT R2, R3, R2, RZ, 0xfc, !PT ;  /* 0x0000000203027212 */ /* 0x000fca00078efcff */
[----:B------:R1:W-:Y:S04]  /*02b0*/  ATOMS.OR RZ, [UR5], R2 ;  /* 0x00000002ffff798c */ /* 0x0003e8000b000005 */
[----:B------:R1:W-:Y:S01]  /*02c0*/  STS [UR4], R0 ;  /* 0x00000000ff007988 */ /* 0x0003e20008000804 */
[----:B------:R-:W-:Y:S05]  /*02d0*/  BRA `(.L_x_2) ;  /* 0x0000000000107947 */ /* 0x000fea0003800000 */
.L_x_1:
[----:B------:R-:W-:Y:S01]  /*02e0*/  IMAD.MOV.U32 R0, RZ, RZ, -0x1 ;  /* 0xffffffffff007424 */ /* 0x000fe200078e00ff */
[----:B------:R-:W-:-:S04]  /*02f0*/  MOV R2, 0x320 ;  /* 0x0000032000027802 */ /* 0x000fc80000000f00 */
[----:B------:R1:W-:Y:S03]  /*0300*/  STS [UR4], R0 ;  /* 0x00000000ff007988 */ /* 0x0003e60008000804 */
[----:B-1----:R-:W-:Y:S05]  /*0310*/  CALL.REL.NOINC `($__internal_1_$__cuda_sm10x_tcgen05_guardrail_trap_phase_invalid_during_alloc) ;  /* 0x000000f800187944 */ /* 0x002fea0003c00000 */
.L_x_2:
[----:B------:R-:W-:Y:S05]  /*0320*/  WARPSYNC.ALL ;  /* 0x0000000000007948 */ /* 0x000fea0003800000 */
[----:B------:R-:W-:Y:S01]  /*0330*/  NOP ;  /* 0x0000000000007918 */ /* 0x000fe20000000000 */
.L_x_0:
[----:B------:R-:W2:Y:S01]  /*0340*/  LDC.64 R56, c[0x0][0x398] ;  /* 0x0000e600ff387b82 */ /* 0x000ea20000000a00 */
[----:B------:R-:W3:Y:S01]  /*0350*/  S2R R6, SR_CTAID.X ;  /* 0x0000000000067919 */ /* 0x000ee20000002500 */
[----:B------:R-:W4:Y:S01]  /*0360*/  LDCU UR4, c[0x0][0x3a4] ;  /* 0x00007480ff0477ac */ /* 0x000f220008000800 */
[----:B------:R-:W-:Y:S01]  /*0370*/  LOP3.LUT R55, R4, 0x3f, RZ, 0xc0, !PT ;  /* 0x0000003f04377812 */ /* 0x000fe200078ec0ff */
[----:B------:R-:W5:Y:S04]  /*0380*/  LDCU.128 UR12, c[0x0][0x380] ;  /* 0x00007000ff0c77ac */ /* 0x000f680008000c00 */
[----:B------:R-:W1:Y:S01]  /*0390*/  S2UR UR5, SR_CgaCtaId ;  /* 0x00000000000579c3 */ /* 0x000e620000008800 */
[----:B------:R-:W-:Y:S01]  /*03a0*/  UMOV UR11, 0x400 ;  /* 0x00000400000b7882 */ /* 0x000fe20000000000 */
[----:B------:R-:W1:Y:S01]  /*03b0*/  LDCU.64 UR28, c[0x0][0x358] ;  /* 0x00006b00ff1c77ac */ /* 0x000e620008000a00 */
[----:B------:R-:W-:-:S05]  /*03c0*/  UMOV UR7, 0x1 ;  /* 0x0000000100077882 */ /* 0x000fca0000000000 */
[----:B------:R-:W4:Y:S01]  /*03d0*/  LDC R251, c[0x0][0x3a0] ;  /* 0x0000e800fffb7b82 */ /* 0x000f220000000800 */
[----:B-12---:R-:W-:Y:S01]  /*03e0*/  VIADD R0, R57, 0x3f ;  /* 0x0000003f39007836 */ /* 0x006fe20000000000 */
[----:B------:R-:W-:-:S04]  /*03f0*/  IABS R13, R56 ;  /* 0x00000038000d7213 */ /* 0x000fc80000000000 */
[----:B------:R-:W-:Y:S01]  /*0400*/  SHF.R.S32.HI R3, RZ, 0x1f, R0 ;  /* 0x0000001fff037819 */ /* 0x000fe20000011400 */
[----:B------:R-:W-:-:S03]  /*0410*/  ULEA UR11, UR5, UR11, 0x18 ;  /* 0x0000000b050b7291 */ /* 0x000fc6000f8ec0ff */
[----:B------:R-:W-:Y:S02]  /*0420*/  LEA.HI R3, R3, R0, RZ, 0x6 ;  /* 0x0000000003037211 */ /* 0x000fe400078f30ff */
[----:B---3--:R-:W-:Y:S01]  /*0430*/  IABS R10, R6 ;  /* 0x00000006000a7213 */ /* 0x008fe20000000000 */
[----:B------:R-:W-:Y:S01]  /*0440*/  UIADD3 UR8, UPT, UPT, UR11, 0x1c000, URZ ;  /* 0x0001c0000b087890 */ /* 0x000fe2000fffe0ff */
[----:B------:R-:W-:-:S04]  /*0450*/  SHF.R.S32.HI R5, RZ, 0x6, R3 ;  /* 0x00000006ff057819 */ /* 0x000fc80000011403 */
[-C--:B------:R-:W-:Y:S02]  /*0460*/  IABS R7, R5.reuse ;  /* 0x0000000500077213 */ /* 0x080fe40000000000 */
[----:B------:R-:W-:Y:S02]  /*0470*/  IABS R11, R5 ;  /* 0x00000005000b7213 */ /* 0x000fe40000000000 */
[----:B------:R-:W1:Y:S08]  /*0480*/  I2F.RP R0, R7 ;  /* 0x0000000700007306 */ /* 0x000e700000209400 */
[----:B-1----:R-:W1:Y:S02]  /*0490*/  MUFU.RCP R0, R0 ;  /* 0x0000000000007308 */ /* 0x002e640000001000 */
[----:B-1----:R-:W-:-:S02]  /*04a0*/  VIADD R2, R0, 0xffffffe ;  /* 0x0ffffffe00027836 */ /* 0x002fc40000000000 */
[----:B------:R-:W-:-:S04]  /*04b0*/  IMAD.MOV R0, RZ, RZ, -R11 ;  /* 0x000000ffff007224 */ /* 0x000fc800078e0a0b */
[----:B------:R1:W2:Y:S02]  /*04c0*/  F2I.FTZ.U32.TRUNC.NTZ R3, R2 ;  /* 0x0000000200037305 */ /* 0x0002a4000021f000 */
[----:B-1----:R-:W-:Y:S02]  /*04d0*/  IMAD.MOV.U32 R2, RZ, RZ, RZ ;  /* 0x000000ffff027224 */ /* 0x002fe400078e00ff */
[----:B--2---:R-:W-:-:S04]  /*04e0*/  IMAD.MOV R8, RZ, RZ, -R3 ;  /* 0x000000ffff087224 */ /* 0x004fc800078e0a03 */
[----:B------:R-:W-:Y:S02]  /*04f0*/  IMAD R9, R8, R7, RZ ;  /* 0x0000000708097224 */ /* 0x000fe400078e02ff */
[----:B------:R-:W-:Y:S02]  /*0500*/  IMAD.MOV.U32 R8, RZ, RZ, R10 ;  /* 0x000000ffff087224 */ /* 0x000fe400078e000a */
[----:B------:R-:W-:-:S06]  /*0510*/  IMAD.HI.U32 R3, R3, R9, R2 ;  /* 0x0000000903037227 */ /* 0x000fcc00078e0002 */
[----:B------:R-:W-:-:S04]  /*0520*/  IMAD.HI.U32 R3, R3, R8, RZ ;  /* 0x0000000803037227 */ /* 0x000fc800078e00ff */
[----:B------:R-:W-:Y:S01]  /*0530*/  IMAD R0, R3, R0, R8 ;  /* 0x0000000003007224 */ /* 0x000fe200078e0208 */
[----:B------:R-:W-:Y:S04]  /*0540*/  BAR.SYNC.DEFER_BLOCKING 0x0 ;  /* 0x0000000000007b1d */ /* 0x000fe80000010000 */
[----:B------:R-:W-:-:S13]  /*0550*/  ISETP.GT.U32.AND P1, PT, R7, R0, PT ;  /* 0x000000000700720c */ /* 0x000fda0003f24070 */
[----:B------:R-:W-:Y:S02]  /*0560*/  @!P1 IMAD.IADD R0, R0, 0x1, -R7 ;  /* 0x0000000100009824 */ /* 0x000fe400078e0a07 */
[----:B------:R-:W-:Y:S01]  /*0570*/  @!P1 VIADD R3, R3, 0x1 ;  /* 0x0000000103039836 */ /* 0x000fe20000000000 */
[----:B------:R-:W-:Y:S02]  /*0580*/  ISETP.NE.AND P1, PT, R5, RZ, PT ;  /* 0x000000ff0500720c */ /* 0x000fe40003f25270 */
[----:B------:R-:W-:Y:S02]  /*0590*/  ISETP.GE.U32.AND P0, PT, R0, R7, PT ;  /* 0x000000070000720c */ /* 0x000fe40003f06070 */
[----:B------:R-:W-:-:S04]  /*05a0*/  LOP3.LUT R0, R6, R5, RZ, 0x3c, !PT ;  /* 0x0000000506007212 */ /* 0x000fc800078e3cff */
[----:B------:R-:W-:Y:S01]  /*05b0*/  ISETP.GE.AND P2, PT, R0, RZ, PT ;  /* 0x000000ff0000720c */ /* 0x000fe20003f46270 */
[----:B------:R-:W-:-:S06]  /*05c0*/  VIADD R0, R56, 0x7f ;  /* 0x0000007f38007836 */ /* 0x000fcc0000000000 */
[----:B------:R-:W-:-:S04]  /*05d0*/  @P0 VIADD R3, R3, 0x1 ;  /* 0x0000000103030836 */ /* 0x000fc80000000000 */
[----:B------:R-:W-:Y:S01]  /*05e0*/  IMAD.MOV.U32 R10, RZ, RZ, R3 ;  /* 0x000000ffff0a7224 */ /* 0x000fe200078e0003 */
[----:B------:R-:W-:-:S03]  /*05f0*/  SHF.R.S32.HI R3, RZ, 0x1f, R0 ;  /* 0x0000001fff037819 */ /* 0x000fc60000011400 */
[----:B------:R-:W-:Y:S01]  /*0600*/  @!P2 IMAD.MOV R10, RZ, RZ, -R10 ;  /* 0x000000ffff0aa224 */ /* 0x000fe200078e0a0a */
[----:B------:R-:W-:Y:S02]  /*0610*/  LEA.HI R3, R3, R0, RZ, 0x7 ;  /* 0x0000000003037211 */ /* 0x000fe400078f38ff */
[----:B------:R-:W-:-:S04]  /*0620*/  @!P1 LOP3.LUT R10, RZ, R5, RZ, 0x33, !PT ;  /* 0x00000005ff0a9212 */ /* 0x000fc800078e33ff */
[----:B------:R-:W-:Y:S01]  /*0630*/  LEA.HI.SX32 R3, R3, -R10, 0x19 ;  /* 0x8000000a03037211 */ /* 0x000fe200078fcaff */
[----:B------:R-:W-:-:S03]  /*0640*/  IMAD.MOV R7, RZ, RZ, -R10 ;  /* 0x000000ffff077224 */ /* 0x000fc600078e0a0a */
[----:B------:R-:W-:Y:S01]  /*0650*/  VIMNMX R11, PT, PT, R3, 0x1, PT ;  /* 0x00000001030b7848 */ /* 0x000fe20003fe0100 */
[----:B------:R-:W-:-:S03]  /*0660*/  IMAD R12, R5, R7, R6 ;  /* 0x00000007050c7224 */ /* 0x000fc600078e0206 */
[----:B------:R-:W-:Y:S02]  /*0670*/  IABS R9, R11 ;  /* 0x0000000b00097213 */ /* 0x000fe40000000000 */
[----:B------:R-:W-:Y:S02]  /*0680*/  IABS R7, R12 ;  /* 0x0000000c00077213 */ /* 0x000fe40000000000 */
[----:B------:R-:W1:Y:S08]  /*0690*/  I2F.RP R0, R9 ;  /* 0x0000000900007306 */ /* 0x000e700000209400 */
[----:B-1----:R-:W1:Y:S02]  /*06a0*/  MUFU.RCP R0, R0 ;  /* 0x0000000000007308 */ /* 0x002e640000001000 */
[----:B-1----:R-:W-:-:S06]  /*06b0*/  VIADD R2, R0, 0xffffffe ;  /* 0x0ffffffe00027836 */ /* 0x002fcc0000000000 */
[----:B------:R1:W2:Y:S02]  /*06c0*/  F2I.FTZ.U32.TRUNC.NTZ R3, R2 ;  /* 0x0000000200037305 */ /* 0x0002a4000021f000 */
[----:B-1----:R-:W-:Y:S02]  /*06d0*/  IMAD.MOV.U32 R2, RZ, RZ, RZ ;  /* 0x000000ffff027224 */ /* 0x002fe400078e00ff */
[----:B--2---:R-:W-:-:S04]  /*06e0*/  IMAD.MOV R8, RZ, RZ, -R3 ;  /* 0x000000ffff087224 */ /* 0x004fc800078e0a03 */
[----:B------:R-:W-:Y:S01]  /*06f0*/  IMAD.MOV.U32 R6, RZ, RZ, R8 ;  /* 0x000000ffff067224 */ /* 0x000fe200078e0008 */
[----:B------:R-:W-:-:S03]  /*0700*/  IABS R8, R11 ;  /* 0x0000000b00087213 */ /* 0x000fc60000000000 */
[----:B------:R-:W-:Y:S02]  /*0710*/  IMAD R5, R6, R9, RZ ;  /* 0x0000000906057224 */ /* 0x000fe400078e02ff */
[----:B------:R-:W-:Y:S02]  /*0720*/  IMAD.MOV.U32 R6, RZ, RZ, R7 ;  /* 0x000000ffff067224 */ /* 0x000fe400078e0007 */
[----:B------:R-:W-:Y:S01]  /*0730*/  IMAD.HI.U32 R3, R3, R5, R2 ;  /* 0x0000000503037227 */ /* 0x000fe200078e0002 */
[----:B------:R-:W-:Y:S01]  /*0740*/  IABS R5, R57 ;  /* 0x0000003900057213 */ /* 0x000fe20000000000 */
[----:B------:R-:W1:Y:S02]  /*0750*/  I2F.RP R2, R13 ;  /* 0x0000000d00027306 */ /* 0x000e640000209400 */
[----:B------:R-:W-:Y:S02]  /*0760*/  IMAD.MOV R0, RZ, RZ, -R8 ;  /* 0x000000ffff007224 */ /* 0x000fe400078e0a08 */
[----:B------:R-:W-:-:S04]  /*0770*/  IMAD.HI.U32 R3, R3, R6, RZ ;  /* 0x0000000603037227 */ /* 0x000fc800078e00ff */
[----:B------:R-:W-:Y:S01]  /*0780*/  IMAD R0, R3, R0, R6 ;  /* 0x0000000003007224 */ /* 0x000fe200078e0206 */
[----:B------:R-:W2:Y:S04]  /*0790*/  I2F.RP R8, R5 ;  /* 0x0000000500087306 */ /* 0x000ea80000209400 */
[----:B------:R-:W-:-:S04]  /*07a0*/  ISETP.GT.U32.AND P1, PT, R9, R0, PT ;  /* 0x000000000900720c */ /* 0x000fc80003f24070 */
[----:B-1----:R-:W1:Y:S08]  /*07b0*/  MUFU.RCP R2, R2 ;  /* 0x0000000200027308 */ /* 0x002e700000001000 */
[----:B--2---:R-:W2:Y:S01]  /*07c0*/  MUFU.RCP R8, R8 ;  /* 0x0000000800087308 */ /* 0x004ea20000001000 */
[----:B------:R-:W-:Y:S02]  /*07d0*/  @!P1 IMAD.IADD R0, R0, 0x1, -R9 ;  /* 0x0000000100009824 */ /* 0x000fe400078e0a09 */
[----:B------:R-:W-:Y:S01]  /*07e0*/  @!P1 VIADD R3, R3, 0x1 ;  /* 0x0000000103039836 */ /* 0x000fe20000000000 */
[----:B------:R-:W-:-:S02]  /*07f0*/  ISETP.NE.AND P1, PT, R11, RZ, PT ;  /* 0x000000ff0b00720c */ /* 0x000fc40003f25270 */
[----:B------:R-:W-:Y:S02]  /*0800*/  ISETP.GE.U32.AND P0, PT, R0, R9, PT ;  /* 0x000000090000720c */ /* 0x000fe40003f06070 */
[----:B------:R-:W-:Y:S01]  /*0810*/  LOP3.LUT R0, R12, R11, RZ, 0x3c, !PT ;  /* 0x0000000b0c007212 */ /* 0x000fe200078e3cff */
[----:B-1----:R-:W-:Y:S01]  /*0820*/  VIADD R6, R2, 0xffffffe ;  /* 0x0ffffffe02067836 */ /* 0x002fe20000000000 */
[----:B------:R-:W-:Y:S02]  /*0830*/  LOP3.LUT R2, R4, 0x7f, RZ, 0xc0, !PT ;  /* 0x0000007f04027812 */ /* 0x000fe400078ec0ff */
[----:B------:R-:W-:Y:S01]  /*0840*/  ISETP.GE.AND P2, PT, R0, RZ, PT ;  /* 0x000000ff0000720c */ /* 0x000fe20003f46270 */
[----:B------:R1:W3:Y:S01]  /*0850*/  F2I.FTZ.U32.TRUNC.NTZ R7, R6 ;  /* 0x0000000600077305 */ /* 0x0002e2000021f000 */
[----:B--2---:R-:W-:-:S05]  /*0860*/  VIADD R9, R8, 0xffffffe ;  /* 0x0ffffffe08097836 */ /* 0x004fca0000000000 */
[----:B------:R-:W-:Y:S02]  /*0870*/  @P0 VIADD R3, R3, 0x1 ;  /* 0x0000000103030836 */ /* 0x000fe40000000000 */
[----:B-1----:R-:W-:Y:S01]  /*0880*/  IMAD.MOV.U32 R6, RZ, RZ, RZ ;  /* 0x000000ffff067224 */ /* 0x002fe200078e00ff */
[----:B------:R-:W1:Y:S01]  /*0890*/  F2I.FTZ.U32.TRUNC.NTZ R9, R9 ;  /* 0x0000000900097305 */ /* 0x000e62000021f000 */
[----:B------:R-:W-:-:S04]  /*08a0*/  IMAD.MOV.U32 R14, RZ, RZ, R3 ;  /* 0x000000ffff0e7224 */ /* 0x000fc800078e0003 */
[----:B------:R-:W-:Y:S01]  /*08b0*/  @!P2 IMAD.MOV R14, RZ, RZ, -R14 ;  /* 0x000000ffff0ea224 */ /* 0x000fe200078e0a0e */
[----:B------:R-:W-:Y:S01]  /*08c0*/  @!P1 LOP3.LUT R14, RZ, R11, RZ, 0x33, !PT ;  /* 0x0000000bff0e9212 */ /* 0x000fe200078e33ff */
[----:B---3--:R-:W-:-:S04]  /*08d0*/  IMAD.MOV R8, RZ, RZ, -R7 ;  /* 0x000000ffff087224 */ /* 0x008fc800078e0a07 */
[----:B------:R-:W-:-:S04]  /*08e0*/  IMAD.MOV R0, RZ, RZ, -R14 ;  /* 0x000000ffff007224 */ /* 0x000fc800078e0a0e */
[----:B------:R-:W-:Y:S01]  /*08f0*/  IMAD R0, R11, R0, R12 ;  /* 0x000000000b007224 */ /* 0x000fe200078e020c */
[----:B------:R-:W-:Y:S01]  /*0900*/  SHF.R.S32.HI R12, RZ, 0x6, R4 ;  /* 0x00000006ff0c7819 */ /* 0x000fe20000011404 */
[----:B------:R-:W-:Y:S02]  /*0910*/  IMAD R11, R8, R13, RZ ;  /* 0x0000000d080b7224 */ /* 0x000fe400078e02ff */
[----:B------:R-:W-:Y:S02]  /*0920*/  IMAD.IADD R3, R10, 0x1, R0 ;  /* 0x000000010a037824 */ /* 0x000fe400078e0200 */
[----:B------:R-:W-:Y:S02]  /*0930*/  IMAD.SHL.U32 R0, R14, 0x40, RZ ;  /* 0x000000400e007824 */ /* 0x000fe400078e00ff */
[----:B------:R-:W-:Y:S01]  /*0940*/  IMAD R39, R3, 0x80, R2 ;  /* 0x0000008003277824 */ /* 0x000fe200078e0202 */
[----:B------:R-:W-:Y:S01]  /*0950*/  SHF.R.U32.HI R3, RZ, 0x6, R4 ;  /* 0x00000006ff037819 */ /* 0x000fe20000011604 */
[----:B-1----:R-:W-:-:S02]  /*0960*/  IMAD.MOV R8, RZ, RZ, -R9 ;  /* 0x000000ffff087224 */ /* 0x002fc400078e0a09 */
[----:B------:R-:W-:Y:S01]  /*0970*/  IMAD.HI.U32 R6, R7, R11, R6 ;  /* 0x0000000b07067227 */ /* 0x000fe200078e0006 */
[----:B------:R-:W-:Y:S01]  /*0980*/  SGXT.U32 R3, R3, 0x1 ;  /* 0x000000010303781a */ /* 0x000fe20000000000 */
[----:B------:R-:W-:Y:S01]  /*0990*/  STL [R1+0xd4], R39 ;  /* 0x0000d42701007387 */ /* 0x000fe20000100800 */
[----:B------:R-:W-:Y:S02]  /*09a0*/  IABS R10, R39 ;  /* 0x00000027000a7213 */ /* 0x000fe40000000000 */
[----:B------:R-:W-:Y:S01]  /*09b0*/  LOP3.LUT R7, R0, R3, RZ, 0xfc, !PT ;  /* 0x0000000300077212 */ /* 0x000fe200078efcff */
[----:B------:R-:W-:Y:S01]  /*09c0*/  IMAD R3, R8, R5, RZ ;  /* 0x0000000508037224 */ /* 0x000fe200078e02ff */
[----:B------:R-:W-:Y:S01]  /*09d0*/  SHF.R.U32.HI R11, RZ, 0x5, R4 ;  /* 0x00000005ff0b7819 */ /* 0x000fe20000011604 */
[----:B------:R-:W-:Y:S01]  /*09e0*/  IMAD.MOV.U32 R8, RZ, RZ, RZ ;  /* 0x000000ffff087224 */ /* 0x000fe200078e00ff */
[----:B------:R-:W-:Y:S01]  /*09f0*/  LOP3.LUT R19, R7, 0x6, RZ, 0xfc, !PT ;  /* 0x0000000607137812 */ /* 0x000fe200078efcff */
[----:B------:R-:W-:Y:S01]  /*0a00*/  IMAD.HI.U32 R6, R6, R10, RZ ;  /* 0x0000000a06067227 */ /* 0x000fe200078e00ff */
[----:B------:R-:W-:-:S02]  /*0a10*/  R2UR UR9, R11 ;  /* 0x000000000b0972ca */ /* 0x000fc400000e0000 */
[----:B------:R-:W-:Y:S01]  /*0a20*/  IABS R11, R7 ;  /* 0x00000007000b7213 */ /* 0x000fe20000000000 */
[----:B------:R-:W-:Y:S01]  /*0a30*/  IMAD.HI.U32 R8, R9, R3, R8 ;  /* 0x0000000309087227 */ /* 0x000fe200078e0008 */
[----:B------:R-:W-:Y:S02]  /*0a40*/  SGXT R3, R12, 0x1 ;  /* 0x000000010c03781a */ /* 0x000fe40000000200 */
[----:B------:R-:W-:Y:S01]  /*0a50*/  IABS R16, R19 ;  /* 0x0000001300107213 */ /* 0x000fe20000000000 */
[----:B------:R-:W-:Y:S01]  /*0a60*/  IMAD.MOV R6, RZ, RZ, -R6 ;  /* 0x000000ffff067224 */ /* 0x000fe200078e0a06 */
[----:B------:R-:W-:Y:S01]  /*0a70*/  LOP3.LUT R3, R3, 0x90, RZ, 0xc0, !PT ;  /* 0x0000009003037812 */ /* 0x000fe200078ec0ff */
[----:B------:R-:W-:Y:S01]  /*0a80*/  IMAD.HI.U32 R9, R8, R11, RZ ;  /* 0x0000000b08097227 */ /* 0x000fe200078e00ff */
[C---:B------:R-:W-:Y:S02]  /*0a90*/  LOP3.LUT R18, R7.reuse, 0x4, RZ, 0xfc, !PT ;  /* 0x0000000407127812 */ /* 0x040fe400078efcff */
[----:B------:R-:W-:Y:S01]  /*0aa0*/  LOP3.LUT R17, R7, 0x2, RZ, 0xfc, !PT ;  /* 0x0000000207117812 */ /* 0x000fe200078efcff */
[C---:B------:R-:W-:Y:S01]  /*0ab0*/  IMAD R6, R13.reuse, R6, R10 ;  /* 0x000000060d067224 */ /* 0x040fe200078e020a */
[----:B------:R-:W-:Y:S01]  /*0ac0*/  ISETP.GE.AND P1, PT, R18, RZ, PT ;  /* 0x000000ff1200720c */ /* 0x000fe20003f26270 */
[----:B------:R-:W-:Y:S01]  /*0ad0*/  IMAD.SHL.U32 R10, R4, 0x4, RZ ;  /* 0x00000004040a7824 */ /* 0x000fe200078e00ff */
[----:B------:R-:W-:Y:S01]  /*0ae0*/  IABS R15, R17 ;  /* 0x00000011000f7213 */ /* 0x000fe20000000000 */
[----:B------:R-:W-:Y:S01]  /*0af0*/  IMAD.MOV R14, RZ, RZ, -R9 ;  /* 0x000000ffff0e7224 */ /* 0x000fe200078e0a09 */
[----:B------:R-:W-:-:S02]  /*0b00*/  ISETP.GT.U32.AND P0, PT, R13, R6, PT ;  /* 0x000000060d00720c */ /* 0x000fc40003f04070 */
[----:B------:R-:W-:Y:S01]  /*0b10*/  LOP3.LUT R12, R3, 0x7c, R10, 0x78, !PT ;  /* 0x0000007c030c7812 */ /* 0x000fe200078e780a */
[----:B------:R-:W-:Y:S01]  /*0b20*/  IMAD R10, R5, R14, R11 ;  /* 0x0000000e050a7224 */ /* 0x000fe200078e020b */
[----:B------:R-:W-:Y:S01]  /*0b30*/  IABS R9, R18 ;  /* 0x0000001200097213 */ /* 0x000fe20000000000 */
[----:B------:R-:W-:Y:S01]  /*0b40*/  IMAD.HI.U32 R11, R8, R16, RZ ;  /* 0x00000010080b7227 */ /* 0x000fe200078e00ff */
[----:B------:R-:W-:Y:S02]  /*0b50*/  ISETP.GE.AND P4, PT, R17, RZ, PT ;  /* 0x000000ff1100720c */ /* 0x000fe40003f86270 */
[----:B------:R-:W-:Y:S01]  /*0b60*/  ISETP.GT.U32.AND P2, PT, R5, R10, PT ;  /* 0x0000000a0500720c */ /* 0x000fe20003f44070 */
[----:B------:R-:W-:Y:S01]  /*0b70*/  IMAD.MOV R11, RZ, RZ, -R11 ;  /* 0x000000ffff0b7224 */ /* 0x000fe200078e0a0b */
[----:B------:R-:W-:Y:S01]  /*0b80*/  LOP3.LUT R17, R7, 0xc, RZ, 0xfc, !PT ;  /* 0x0000000c07117812 */ /* 0x000fe200078efcff */
[----:B------:R-:W-:Y:S01]  /*0b90*/  IMAD.SHL.U32 R3, R4, 0x100, RZ ;  /* 0x0000010004037824 */ /* 0x000fe200078e00ff */
[----:B------:R-:W-:Y:S01]  /*0ba0*/  ISETP.GE.AND P6, PT, R19, RZ, PT ;  /* 0x000000ff1300720c */ /* 0x000fe20003fc6270 */
[----:B------:R-:W-:Y:S01]  /*0bb0*/  @!P0 IMAD.IADD R6, R6, 0x1, -R13 ;  /* 0x0000000106068824 */ /* 0x000fe200078e0a0d */
[----:B------:R-:W-:Y:S01]  /*0bc0*/  IABS R22, R17 ;  /* 0x0000001100167213 */ /* 0x000fe20000000000 */
[----:B------:R-:W-:Y:S01]  /*0bd0*/  IMAD.MOV.U32 R14, RZ, RZ, R9 ;  /* 0x000000ffff0e7224 */ /* 0x000fe200078e0009 */
[----:B------:R-:W-:Y:S01]  /*0be0*/  LOP3.LUT R3, R12, 0x2000, R3, 0xf8, !PT ;  /* 0x000020000c037812 */ /* 0x000fe200078ef803 */
[----:B------:R-:W-:Y:S01]  /*0bf0*/  IMAD.HI.U32 R9, R8, R15, RZ ;  /* 0x0000000f08097227 */ /* 0x000fe200078e00ff */
[----:B------:R-:W-:-:S02]  /*0c00*/  ISETP.GT.U32.AND P3, PT, R13, R6, PT ;  /* 0x000000060d00720c */ /* 0x000fc40003f64070 */
[C---:B------:R-:W-:Y:S01]  /*0c10*/  ISETP.GE.AND P5, PT, R7.reuse, RZ, PT ;  /* 0x000000ff0700720c */ /* 0x040fe20003fa6270 */
[----:B------:R-:W-:Y:S01]  /*0c20*/  @!P2 IMAD.IADD R10, R10, 0x1, -R5 ;  /* 0x000000010a0aa824 */ /* 0x000fe200078e0a05 */
[----:B------:R-:W-:Y:S01]  /*0c30*/  LOP3.LUT R25, R7, 0x26, RZ, 0xfc, !PT ;  /* 0x0000002607197812 */ /* 0x000fe200078efcff */
[----:B------:R-:W-:Y:S01]  /*0c40*/  IMAD R16, R5, R11, R16 ;  /* 0x0000000b05107224 */ /* 0x000fe200078e0210 */
[----:B------:R-:W-:Y:S01]  /*0c50*/  LOP3.LUT R21, R7, 0x22, RZ, 0xfc, !PT ;  /* 0x0000002207157812 */ /* 0x000fe200078efcff */
[----:B------:R-:W-:Y:S01]  /*0c60*/  IMAD.MOV R12, RZ, RZ, -R9 ;  /* 0x000000ffff0c7224 */ /* 0x000fe200078e0a09 */
[----:B------:R-:W-:Y:S01]  /*0c70*/  ISETP.GT.U32.AND P2, PT, R5, R10, PT ;  /* 0x0000000a0500720c */ /* 0x000fe20003f44070 */
[----:B------:R-:W-:Y:S01]  /*0c80*/  IMAD.HI.U32 R9, R8, R14, RZ ;  /* 0x0000000e08097227 */ /* 0x000fe200078e00ff */
[----:B------:R-:W-:Y:S02]  /*0c90*/  IABS R50, R25 ;  /* 0x0000001900327213 */ /* 0x000fe40000000000 */
[----:B------:R-:W-:Y:S01]  /*0ca0*/  IABS R46, R21 ;  /* 0x00000015002e7213 */ /* 0x000fe20000000000 */
[----:B------:R-:W-:Y:S01]  /*0cb0*/  IMAD.MOV R9, RZ, RZ, -R9 ;  /* 0x000000ffff097224 */ /* 0x000fe200078e0a09 */
[C---:B------:R-:W-:Y:S01]  /*0cc0*/  LOP3.LUT R23, R7.reuse, 0x24, RZ, 0xfc, !PT ;  /* 0x0000002407177812 */ /* 0x040fe200078efcff */
[----:B------:R-:W-:Y:S01]  /*0cd0*/  @!P3 IMAD.IADD R6, R6, 0x1, -R13 ;  /* 0x000000010606b824 */ /* 0x000fe200078e0a0d */
[----:B------:R-:W-:Y:S01]  /*0ce0*/  LOP3.LUT R13, R7, 0x8, RZ, 0xfc, !PT ;  /* 0x00000008070d7812 */ /* 0x000fe200078efcff */
[----:B------:R-:W-:Y:S01]  /*0cf0*/  IMAD R12, R5, R12, R15 ;  /* 0x0000000c050c7224 */ /* 0x000fe200078e020f */
[----:B------:R-:W-:Y:S01]  /*0d00*/  LOP3.LUT R15, R7, 0xa, RZ, 0xfc, !PT ;  /* 0x0000000a070f7812 */ /* 0x000fe200078efcff */
[C---:B------:R-:W-:Y:S01]  /*0d10*/  IMAD R14, R5.reuse, R9, R14 ;  /* 0x00000009050e7224 */ /* 0x040fe200078e020e */
[----:B------:R-:W-:Y:S01]  /*0d20*/  IABS R18, R13 ;  /* 0x0000000d00127213 */ /* 0x000fe20000000000 */
[----:B------:R-:W-:Y:S01]  /*0d30*/  @!P2 IMAD.IADD R10, R10, 0x1, -R5 ;  /* 0x000000010a0aa824 */ /* 0x000fe200078e0a05 */
[----:B------:R-:W-:-:S02]  /*0d40*/  ISETP.GT.U32.AND P2, PT, R5, R16, PT ;  /* 0x000000100500720c */ /* 0x000fc40003f44070 */
[C---:B------:R-:W-:Y:S01]  /*0d50*/  ISETP.GT.U32.AND P0, PT, R5.reuse, R12, PT ;  /* 0x0000000c0500720c */ /* 0x040fe20003f04070 */
[----:B------:R-:W-:Y:S01]  /*0d60*/  IMAD.HI.U32 R9, R8, R18, RZ ;  /* 0x0000001208097227 */ /* 0x000fe200078e00ff */
[----:B------:R-:W-:Y:S02]  /*0d70*/  ISETP.GT.U32.AND P3, PT, R5, R14, PT ;  /* 0x0000000e0500720c */ /* 0x000fe40003f64070 */
[----:B------:R-:W-:Y:S01]  /*0d80*/  IABS R20, R15 ;  /* 0x0000000f00147213 */ /* 0x000fe20000000000 */
[----:B------:R-:W-:Y:S01]  /*0d90*/  IMAD.MOV R9, RZ, RZ, -R9 ;  /* 0x000000ffff097224 */ /* 0x000fe200078e0a09 */
[----:B------:R-:W-:Y:S01]  /*0da0*/  IABS R48, R23 ;  /* 0x0000001700307213 */ /* 0x000fe20000000000 */
[----:B------:R-:W-:Y:S01]  /*0db0*/  @!P5 IMAD.MOV R10, RZ, RZ, -R10 ;  /* 0x000000ffff0ad224 */ /* 0x000fe200078e0a0a */
[----:B------:R-:W-:Y:S01]  /*0dc0*/  ISETP.GE.AND P5, PT, R13, RZ, PT ;  /* 0x000000ff0d00720c */ /* 0x000fe20003fa6270 */
[----:B------:R-:W-:Y:S01]  /*0dd0*/  IMAD R18, R5, R9, R18 ;  /* 0x0000000905127224 */ /* 0x000fe200078e0212 */
[C---:B------:R-:W-:Y:S01]  /*0de0*/  LOP3.LUT R13, R7.reuse, 0x10, RZ, 0xfc, !PT ;  /* 0x00000010070d7812 */ /* 0x040fe200078efcff */
[----:B------:R-:W-:Y:S01]  /*0df0*/  @!P2 IMAD.IADD R16, R16, 0x1, -R5 ;  /* 0x000000011010a824 */ /* 0x000fe200078e0a05 */
[----:B------:R-:W-:Y:S01]  /*0e00*/  LOP3.LUT R27, R7, 0x28, RZ, 0xfc, !PT ;  /* 0x00000028071b7812 */ /* 0x000fe200078efcff */
[----:B------:R-:W-:Y:S01]  /*0e10*/  IMAD.HI.U32 R9, R8, R22, RZ ;  /* 0x0000001608097227 */ /* 0x000fe200078e00ff */
[----:B------:R-:W-:-:S02]  /*0e20*/  IABS R26, R13 ;  /* 0x0000000d001a7213 */ /* 0x000fc40000000000 */
[----:B------:R-:W-:Y:S01]  /*0e30*/  ISETP.GT.U32.AND P2, PT, R5, R16, PT ;  /* 0x000000100500720c */ /* 0x000fe20003f44070 */
[--C-:B------:R-:W-:Y:S01]  /*0e40*/  @!P0 IMAD.IADD R12, R12, 0x1, -R5.reuse ;  /* 0x000000010c0c8824 */ /* 0x100fe200078e0a05 */
[C---:B------:R-:W-:Y:S01]  /*0e50*/  LOP3.LUT R29, R7.reuse, 0x2a, RZ, 0xfc, !PT ;  /* 0x0000002a071d7812 */ /* 0x040fe200078efcff */
[----:B------:R-:W-:Y:S01]  /*0e60*/  @!P3 IMAD.IADD R14, R14, 0x1, -R5 ;  /* 0x000000010e0eb824 */ /* 0x000fe200078e0a05 */
[----:B------:R-:W-:Y:S01]  /*0e70*/  LOP3.LUT R31, R7, 0x2c, RZ, 0xfc, !PT ;  /* 0x0000002c071f7812 */ /* 0x000fe200078efcff */
[----:B------:R-:W-:Y:S01]  /*0e80*/  IMAD.MOV R9, RZ, RZ, -R9 ;  /* 0x000000ffff097224 */ /* 0x000fe200078e0a09 */
[C---:B------:R-:W-:Y:S01]  /*0e90*/  ISETP.GT.U32.AND P0, PT, R5.reuse, R12, PT ;  /* 0x0000000c0500720c */ /* 0x040fe20003f04070 */
[----:B------:R-:W-:Y:S01]  /*0ea0*/  IMAD.HI.U32 R11, R8, R20, RZ ;  /* 0x00000014080b7227 */ /* 0x000fe200078e00ff */
[C---:B------:R-:W-:Y:S02]  /*0eb0*/  ISETP.GT.U32.AND P3, PT, R5.reuse, R14, PT ;  /* 0x0000000e0500720c */ /* 0x040fe40003f64070 */
[----:B------:R-:W-:Y:S01]  /*0ec0*/  IABS R19, R31 ;  /* 0x0000001f00137213 */ /* 0x000fe20000000000 */
[----:B------:R-:W-:Y:S01]  /*0ed0*/  IMAD R22, R5, R9, R22 ;  /* 0x0000000905167224 */ /* 0x000fe200078e0216 */
[C---:B------:R-:W-:Y:S01]  /*0ee0*/  LOP3.LUT R9, R7.reuse, 0xe, RZ, 0xfc, !PT ;  /* 0x0000000e07097812 */ /* 0x040fe200078efcff */
[----:B------:R-:W-:Y:S01]  /*0ef0*/  @!P2 IMAD.IADD R16, R16, 0x1, -R5 ;  /* 0x000000011010a824 */ /* 0x000fe200078e0a05 */
[----:B------:R-:W-:Y:S01]  /*0f00*/  LOP3.LUT R33, R7, 0x34, RZ, 0xfc, !PT ;  /* 0x0000003407217812 */ /* 0x000fe200078efcff */
[----:B------:R-:W-:Y:S01]  /*0f10*/  IMAD.MOV R11, RZ, RZ, -R11 ;  /* 0x000000ffff0b7224 */ /* 0x000fe200078e0a0b */
[----:B------:R-:W-:Y:S01]  /*0f20*/  IABS R24, R9 ;  /* 0x0000000900187213 */ /* 0x000fe20000000000 */
[----:B------:R-:W-:Y:S01]  /*0f30*/  @!P6 IMAD.MOV R16, RZ, RZ, -R16 ;  /* 0x000000ffff10e224 */ /* 0x000fe200078e0a10 */
[----:B------:R-:W-:Y:S01]  /*0f40*/  ISETP.GT.U32.AND P6, PT, R5, R22, PT ;  /* 0x000000160500720c */ /* 0x000fe20003fc4070 */
[--C-:B------:R-:W-:Y:S01]  /*0f50*/  @!P0 IMAD.IADD R12, R12, 0x1, -R5.reuse ;  /* 0x000000010c0c8824 */ /* 0x100fe200078e0a05 */
[----:B------:R-:W-:Y:S01]  /*0f60*/  ISETP.GE.AND P0, PT, R15, RZ, PT ;  /* 0x000000ff0f00720c */ /* 0x000fe20003f06270 */
[----:B------:R-:W-:Y:S01]  /*0f70*/  @!P3 IMAD.IADD R14, R14, 0x1, -R5 ;  /* 0x000000010e0eb824 */ /* 0x000fe200078e0a05 */
[C---:B------:R-:W-:Y:S01]  /*0f80*/  ISETP.GT.U32.AND P3, PT, R5.reuse, R18, PT ;  /* 0x000000120500720c */ /* 0x040fe20003f64070 */
[----:B------:R-:W-:Y:S01]  /*0f90*/  IMAD R20, R5, R11, R20 ;  /* 0x0000000b05147224 */ /* 0x000fe200078e0214 */
[----:B------:R-:W-:Y:S01]  /*0fa0*/  ISETP.GE.AND P2, PT, R9, RZ, PT ;  /* 0x000000ff0900720c */ /* 0x000fe20003f46270 */
[----:B------:R-:W-:Y:S01]  /*0fb0*/  IMAD.HI.U32 R9, R8, R24, RZ ;  /* 0x0000001808097227 */ /* 0x000fe200078e00ff */
[----:B------:R-:W-:-:S02]  /*0fc0*/  LOP3.LUT R15, R7, 0x12, RZ, 0xfc, !PT ;  /* 0x00000012070f7812 */ /* 0x000fc400078efcff */
[----:B------:R-:W-:Y:S01]  /*0fd0*/  IABS R80, R33 ;  /* 0x0000002100507213 */ /* 0x000fe20000000000 */
[----:B------:R-:W-:Y:S01]  /*0fe0*/  @!P1 IMAD.MOV R14, RZ, RZ, -R14 ;  /* 0x000000ffff0e9224 */ /* 0x000fe200078e0a0e */
[----:B------:R-:W-:Y:S01]  /*0ff0*/  ISETP.GT.U32.AND P1, PT, R5, R20, PT ;  /* 0x000000140500720c */ /* 0x000fe20003f24070 */
[----:B------:R-:W-:Y:S01]  /*1000*/  @!P6 IMAD.IADD R22, R22, 0x1, -R5 ;  /* 0x000000011616e824 */ /* 0x000fe200078e0a05 */
[----:B------:R-:W-:Y:S01]  /*1010*/  IABS R28, R15 ;  /* 0x0000000f001c7213 */ /* 0x000fe20000000000 */
[----:B------:R-:W-:Y:S01]  /*1020*/  IMAD.MOV R9, RZ, RZ, -R9 ;  /* 0x000000ffff097224 */ /* 0x000fe200078e0a09 */
[----:B------:R-:W-:Y:S01]  /*1030*/  LOP3.LUT R35, R7, 0x3a, RZ, 0xfc, !PT ;  /* 0x0000003a07237812 */ /* 0x000fe200078efcff */
[----:B------:R-:W-:Y:S01]  /*1040*/  @!P3 IMAD.IADD R18, R18, 0x1, -R5 ;  /* 0x000000011212b824 */ /* 0x000fe200078e0a05 */
[C---:B------:R-:W-:Y:S01]  /*1050*/  ISETP.GT.U32.AND P6, PT, R5.reuse, R22, PT ;  /* 0x000000160500720c */ /* 0x040fe20003fc4070 */
[----:B------:R-:W-:Y:S01]  /*1060*/  IMAD R24, R5, R9, R24 ;  /* 0x0000000905187224 */ /* 0x000fe200078e0218 */
[----:B------:R-:W-:Y:S01]  /*1070*/  LOP3.LUT R37, R7, 0x3c, RZ, 0xfc, !PT ;  /* 0x0000003c07257812 */ /* 0x000fe200078efcff */
[----:B------:R-:W-:Y:S01]  /*1080*/  IMAD.HI.U32 R9, R8, R28, RZ ;  /* 0x0000001c08097227 */ /* 0x000fe200078e00ff */
[----:B------:R-:W-:-:S02]  /*1090*/  ISETP.GT.U32.AND P3, PT, R5, R18, PT ;  /* 0x000000120500720c */ /* 0x000fc40003f64070 */
[----:B------:R-:W-:Y:S01]  /*10a0*/  IABS R86, R35 ;  /* 0x0000002300567213 */ /* 0x000fe20000000000 */
[----:B------:R-:W-:Y:S01]  /*10b0*/  IMAD.MOV R9, RZ, RZ, -R9 ;  /* 0x000000ffff097224 */ /* 0x000fe200078e0a09 */
[----:B------:R-:W-:Y:S01]  /*10c0*/  IABS R88, R37 ;  /* 0x0000002500587213 */ /* 0x000fe20000000000 */
[--C-:B------:R-:W-:Y:S02]  /*10d0*/  @!P1 IMAD.IADD R20, R20, 0x1, -R5.reuse ;  /* 0x0000000114149824 */ /* 0x100fe400078e0a05 */
[C---:B------:R-:W-:Y:S02]  /*10e0*/  IMAD R28, R5.reuse, R9, R28 ;  /* 0x00000009051c7224 */ /* 0x040fe400078e021c */
[----:B------:R-:W-:Y:S01]  /*10f0*/  @!P6 IMAD.IADD R22, R22, 0x1, -R5 ;  /* 0x000000011616e824 */ /* 0x000fe200078e0a05 */
[C---:B------:R-:W-:Y:S01]  /*1100*/  ISETP.GT.U32.AND P1, PT, R5.reuse, R20, PT ;  /* 0x000000140500720c */ /* 0x040fe20003f24070 */
[----:B------:R-:W-:Y:S01]  /*1110*/  IMAD.HI.U32 R11, R8, R26, RZ ;  /* 0x0000001a080b7227 */ /* 0x000fe200078e00ff */
[----:B------:R-:W-:-:S03]  /*1120*/  ISETP.GT.U32.AND P6, PT, R5, R28, PT ;  /* 0x0000001c0500720c */ /* 0x000fc60003fc4070 */
[----:B------:R-:W-:Y:S02]  /*1130*/  IMAD.MOV R11, RZ, RZ, -R11 ;  /* 0x000000ffff0b7224 */ /* 0x000fe400078e0a0b */
[--C-:B------:R-:W-:Y:S01]  /*1140*/  @!P3 IMAD.IADD R18, R18, 0x1, -R5.reuse ;  /* 0x000000011212b824 */ /* 0x100fe200078e0a05 */
[----:B------:R-:W-:Y:S01]  /*1150*/  ISETP.GE.AND P3, PT, R13, RZ, PT ;  /* 0x000000ff0d00720c */ /* 0x000fe20003f66270 */
[----:B------:R-:W-:Y:S01]  /*1160*/  IMAD R26, R5, R11, R26 ;  /* 0x0000000b051a7224 */ /* 0x000fe200078e021a */
[----:B------:R-:W-:Y:S01]  /*1170*/  LOP3.LUT R13, R7, 0x16, RZ, 0xfc, !PT ;  /* 0x00000016070d7812 */ /* 0x000fe200078efcff */
[----:B------:R-:W-:Y:S02]  /*1180*/  @!P5 IMAD.MOV R18, RZ, RZ, -R18 ;  /* 0x000000ffff12d224 */ /* 0x000fe400078e0a12 */
[--C-:B------:R-:W-:Y:S01]  /*1190*/  @!P1 IMAD.IADD R20, R20, 0x1, -R5.reuse ;  /* 0x0000000114149824 */ /* 0x100fe200078e0a05 */
[C---:B------:R-:W-:Y:S01]  /*11a0*/  ISETP.GT.U32.AND P1, PT, R5.reuse, R24, PT ;  /* 0x000000180500720c */ /* 0x040fe20003f24070 */
[----:B------:R-:W-:Y:S01]  /*11b0*/  @!P6 IMAD.IADD R28, R28, 0x1, -R5 ;  /* 0x000000011c1ce824 */ /* 0x000fe200078e0a05 */
[C---:B------:R-:W-:Y:S01]  /*11c0*/  ISETP.GT.U32.AND P5, PT, R5.reuse, R26, PT ;  /* 0x0000001a0500720c */ /* 0x040fe20003fa4070 */
[----:B------:R-:W-:Y:S01]  /*11d0*/  @!P4 IMAD.MOV R12, RZ, RZ, -R12 ;  /* 0x000000ffff0cc224 */ /* 0x000fe200078e0a0c */
[----:B------:R-:W-:Y:S01]  /*11e0*/  IABS R34, R13 ;  /* 0x0000000d00227213 */ /* 0x000fe20000000000 */
[----:B------:R-:W-:Y:S01]  /*11f0*/  @!P0 IMAD.MOV R20, RZ, RZ, -R20 ;  /* 0x000000ffff148224 */ /* 0x000fe200078e0a14 */
[----:B------:R-:W-:-:S02]  /*1200*/  ISETP.GT.U32.AND P6, PT, R5, R28, PT ;  /* 0x0000001c0500720c */ /* 0x000fc40003fc4070 */
[----:B------:R-:W-:Y:S01]  /*1210*/  ISETP.GE.AND P4, PT, R17, RZ, PT ;  /* 0x000000ff1100720c */ /* 0x000fe20003f86270 */
[----:B------:R-:W-:Y:S01]  /*1220*/  IMAD.HI.U32 R9, R8, R34, RZ ;  /* 0x0000002208097227 */ /* 0x000fe200078e00ff */
[----:B------:R-:W-:Y:S02]  /*1230*/  LOP3.LUT R17, R7, 0x14, RZ, 0xfc, !PT ;  /* 0x0000001407117812 */ /* 0x000fe400078efcff */
[----:B------:R-:W-:Y:S01]  /*1240*/  ISETP.GE.AND P0, PT, R15, RZ, PT ;  /* 0x000000ff0f00720c */ /* 0x000fe20003f06270 */
[----:B------:R-:W-:Y:S01]  /*1250*/  IMAD.MOV R9, RZ, RZ, -R9 ;  /* 0x000000ffff097224 */ /* 0x000fe200078e0a09 */
[----:B------:R-:W-:Y:S01]  /*1260*/  IABS R32, R17 ;  /* 0x0000001100207213 */ /* 0x000fe20000000000 */
[--C-:B------:R-:W-:Y:S01]  /*1270*/  @!P1 IMAD.IADD R24, R24, 0x1, -R5.reuse ;  /* 0x0000000118189824 */ /* 0x100fe200078e0a05 */
[----:B------:R-:W-:Y:S01]  /*1280*/  LOP3.LUT R15, R7, 0x18, RZ, 0xfc, !PT ;  /* 0x00000018070f7812 */ /* 0x000fe200078efcff */
[--C-:B------:R-:W-:Y:S02]  /*1290*/  @!P5 IMAD.IADD R26, R26, 0x1, -R5.reuse ;  /* 0x000000011a1ad824 */ /* 0x100fe400078e0a05 */
[C---:B------:R-:W-:Y:S01]  /*12a0*/  IMAD R34, R5.reuse, R9, R34 ;  /* 0x0000000905227224 */ /* 0x040fe200078e0222 */
[C---:B------:R-:W-:Y:S01]  /*12b0*/  ISETP.GT.U32.AND P1, PT, R5.reuse, R24, PT ;  /* 0x000000180500720c */ /* 0x040fe20003f24070 */
[----:B------:R-:W-:Y:S01]  /*12c0*/  @!P6 IMAD.IADD R28, R28, 0x1, -R5 ;  /* 0x000000011c1ce824 */ /* 0x000fe200078e0a05 */
[C---:B------:R-:W-:Y:S01]  /*12d0*/  ISETP.GT.U32.AND P5, PT, R5.reuse, R26, PT ;  /* 0x0000001a0500720c */ /* 0x040fe20003fa4070 */
[----:B------:R-:W-:Y:S01]  /*12e0*/  IMAD.HI.U32 R11, R8, R32, RZ ;  /* 0x00000020080b7227 */ /* 0x000fe200078e00ff */
[----:B------:R-:W-:-:S02]  /*12f0*/  ISETP.GT.U32.AND P6, PT, R5, R34, PT ;  /* 0x000000220500720c */ /* 0x000fc40003fc4070 */
[----:B------:R-:W-:Y:S01]  /*1300*/  LOP3.LUT R9, R7, 0x1a, RZ, 0xfc, !PT ;  /* 0x0000001a07097812 */ /* 0x000fe200078efcff */
[----:B------:R-:W-:Y:S01]  /*1310*/  IMAD.MOV R11, RZ, RZ, -R11 ;  /* 0x000000ffff0b7224 */ /* 0x000fe200078e0a0b */
[----:B------:R-:W-:Y:S01]  /*1320*/  IABS R36, R15 ;  /* 0x0000000f00247213 */ /* 0x000fe20000000000 */
[----:B------:R-:W-:Y:S01]  /*1330*/  IMAD.MOV.U32 R30, RZ, RZ, R28 ;  /* 0x000000ffff1e7224 */ /* 0x000fe200078e001c */
[----:B------:R-:W-:Y:S01]  /*1340*/  IABS R28, R9 ;  /* 0x00000009001c7213 */ /* 0x000fe20000000000 */
[C---:B------:R-:W-:Y:S02]  /*1350*/  IMAD R32, R5.reuse, R11, R32 ;  /* 0x0000000b05207224 */ /* 0x040fe400078e0220 */
[--C-:B------:R-:W-:Y:S02]  /*1360*/  @!P1 IMAD.IADD R24, R24, 0x1, -R5.reuse ;  /* 0x0000000118189824 */ /* 0x100fe400078e0a05 */
[--C-:B------:R-:W-:Y:S01]  /*1370*/  @!P5 IMAD.IADD R26, R26, 0x1, -R5.reuse ;  /* 0x000000011a1ad824 */ /* 0x100fe200078e0a05 */
[----:B------:R-:W-:Y:S01]  /*1380*/  ISETP.GT.U32.AND P1, PT, R5, R32, PT ;  /* 0x000000200500720c */ /* 0x000fe20003f24070 */
[----:B------:R-:W-:Y:S01]  /*1390*/  @!P6 IMAD.IADD R34, R34, 0x1, -R5 ;  /* 0x000000012222e824 */ /* 0x000fe200078e0a05 */
[----:B------:R-:W-:Y:S01]  /*13a0*/  ISETP.GE.AND P5, PT, R15, RZ, PT ;  /* 0x000000ff0f00720c */ /* 0x000fe20003fa6270 */
[----:B------:R-:W-:Y:S01]  /*13b0*/  @!P3 IMAD.MOV R26, RZ, RZ, -R26 ;  /* 0x000000ffff1ab224 */ /* 0x000fe200078e0a1a */
[----:B------:R-:W-:Y:S01]  /*13c0*/  ISETP.GE.AND P3, PT, R9, RZ, PT ;  /* 0x000000ff0900720c */ /* 0x000fe20003f66270 */
[----:B------:R-:W-:Y:S01]  /*13d0*/  IMAD.HI.U32 R9, R8, R28, RZ ;  /* 0x0000001c08097227 */ /* 0x000fe200078e00ff */
[----:B------:R-:W-:-:S03]  /*13e0*/  ISETP.GT.U32.AND P6, PT, R5, R34, PT ;  /* 0x000000220500720c */ /* 0x000fc60003fc4070 */
[----:B------:R-:W-:Y:S02]  /*13f0*/  IMAD.MOV R9, RZ, RZ, -R9 ;  /* 0x000000ffff097224 */ /* 0x000fe400078e0a09 */
[----:B------:R-:W-:Y:S01]  /*1400*/  @!P4 IMAD.MOV R22, RZ, RZ, -R22 ;  /* 0x000000ffff16c224 */ /* 0x000fe200078e0a16 */
[----:B------:R-:W-:Y:S01]  /*1410*/  ISETP.GE.AND P4, PT, R17, RZ, PT ;  /* 0x000000ff1100720c */ /* 0x000fe20003f86270 */
[--C-:B------:R-:W-:Y:S01]  /*1420*/  @!P1 IMAD.IADD R32, R32, 0x1, -R5.reuse ;  /* 0x0000000120209824 */ /* 0x100fe200078e0a05 */
[----:B------:R-:W-:Y:S01]  /*1430*/  LOP3.LUT R17, R7, 0x20, RZ, 0xfc, !PT ;  /* 0x0000002007117812 */ /* 0x000fe200078efcff */
[C---:B------:R-:W-:Y:S02]  /*1440*/  IMAD R28, R5.reuse, R9, R28 ;  /* 0x00000009051c7224 */ /* 0x040fe400078e021c */
[----:B------:R-:W-:Y:S01]  /*1450*/  IMAD.HI.U32 R11, R8, R36, RZ ;  /* 0x00000024080b7227 */ /* 0x000fe200078e00ff */
[C---:B------:R-:W-:Y:S02]  /*1460*/  ISETP.GT.U32.AND P1, PT, R5.reuse, R32, PT ;  /* 0x000000200500720c */ /* 0x040fe40003f24070 */
[----:B------:R-:W-:Y:S01]  /*1470*/  IABS R44, R17 ;  /* 0x00000011002c7213 */ /* 0x000fe20000000000 */
[----:B------:R-:W-:Y:S01]  /*1480*/  @!P6 IMAD.IADD R34, R34, 0x1, -R5 ;  /* 0x000000012222e824 */ /* 0x000fe200078e0a05 */
[----:B------:R-:W-:Y:S01]  /*1490*/  ISETP.GT.U32.AND P6, PT, R5, R28, PT ;  /* 0x0000001c0500720c */ /* 0x000fe20003fc4070 */
[----:B------:R-:W-:-:S02]  /*14a0*/  IMAD.MOV R11, RZ, RZ, -R11 ;  /* 0x000000ffff0b7224 */ /* 0x000fc400078e0a0b */
[----:B------:R-:W-:Y:S01]  /*14b0*/  @!P2 IMAD.MOV R24, RZ, RZ, -R24 ;  /* 0x000000ffff18a224 */ /* 0x000fe200078e0a18 */
[----:B------:R-:W-:Y:S01]  /*14c0*/  ISETP.GE.AND P2, PT, R13, RZ, PT ;  /* 0x000000ff0d00720c */ /* 0x000fe20003f46270 */
[----:B------:R-:W-:Y:S01]  /*14d0*/  IMAD R36, R5, R11, R36 ;  /* 0x0000000b05247224 */ /* 0x000fe200078e0224 */
[C---:B------:R-:W-:Y:S01]  /*14e0*/  LOP3.LUT R13, R7.reuse, 0x1e, RZ, 0xfc, !PT ;  /* 0x0000001e070d7812 */ /* 0x040fe200078efcff */
[----:B------:R-:W-:Y:S01]  /*14f0*/  @!P0 IMAD.MOV R30, RZ, RZ, -R30 ;  /* 0x000000ffff1e8224 */ /* 0x000fe200078e0a1e */
[----:B------:R-:W-:Y:S01]  /*1500*/  LOP3.LUT R11, R7, 0x1c, RZ, 0xfc, !PT ;  /* 0x0000001c070b7812 */ /* 0x000fe200078efcff */
[--C-:B------:R-:W-:Y:S01]  /*1510*/  @!P1 IMAD.IADD R32, R32, 0x1, -R5.reuse ;  /* 0x0000000120209824 */ /* 0x100fe200078e0a05 */
[----:B------:R-:W-:Y:S01]  /*1520*/  ISETP.GE.AND P1, PT, R13, RZ, PT ;  /* 0x000000ff0d00720c */ /* 0x000fe20003f26270 */
[----:B------:R-:W-:Y:S01]  /*1530*/  IMAD.HI.U32 R15, R8, R46, RZ ;  /* 0x0000002e080f7227 */ /* 0x000fe200078e00ff */
[----:B------:R-:W-:Y:S02]  /*1540*/  IABS R42, R13 ;  /* 0x0000000d002a7213 */ /* 0x000fe40000000000 */
[----:B------:R-:W-:Y:S01]  /*1550*/  IABS R40, R11 ;  /* 0x0000000b00287213 */ /* 0x000fe20000000000 */
[----:B------:R-:W-:Y:S01]  /*1560*/  @!P6 IMAD.IADD R28, R28, 0x1, -R5 ;  /* 0x000000011c1ce824 */ /* 0x000fe200078e0a05 */
[----:B------:R-:W-:Y:S01]  /*1570*/  ISETP.GE.AND P0, PT, R11, RZ, PT ;  /* 0x000000ff0b00720c */ /* 0x000fe20003f06270 */
[----:B------:R-:W-:Y:S01]  /*1580*/  @!P4 IMAD.MOV R32, RZ, RZ, -R32 ;  /* 0x000000ffff20c224 */ /* 0x000fe200078e0a20 */
[C---:B------:R-:W-:Y:S01]  /*1590*/  ISETP.GT.U32.AND P4, PT, R5.reuse, R36, PT ;  /* 0x000000240500720c */ /* 0x040fe20003f84070 */
[----:B------:R-:W-:Y:S01]  /*15a0*/  IMAD.HI.U32 R13, R8, R44, RZ ;  /* 0x0000002c080d7227 */ /* 0x000fe200078e00ff */
[----:B------:R-:W-:-:S03]  /*15b0*/  ISETP.GT.U32.AND P6, PT, R5, R28, PT ;  /* 0x0000001c0500720c */ /* 0x000fc60003fc4070 */
[----:B------:R-:W-:Y:S02]  /*15c0*/  IMAD.MOV R13, RZ, RZ, -R13 ;  /* 0x000000ffff0d7224 */ /* 0x000fe400078e0a0d */
[----:B------:R-:W-:-:S04]  /*15d0*/  IMAD.HI.U32 R9, R8, R40, RZ ;  /* 0x0000002808097227 */ /* 0x000fc800078e00ff */
[C---:B------:R-:W-:Y:S02]  /*15e0*/  IMAD R44, R5.reuse, R13, R44 ;  /* 0x0000000d052c7224 */ /* 0x040fe400078e022c */
[--C-:B------:R-:W-:Y:S02]  /*15f0*/  @!P4 IMAD.IADD R36, R36, 0x1, -R5.reuse ;  /* 0x000000012424c824 */ /* 0x100fe400078e0a05 */
[----:B------:R-:W-:Y:S01]  /*1600*/  @!P6 IMAD.IADD R28, R28, 0x1, -R5 ;  /* 0x000000011c1ce824 */ /* 0x000fe200078e0a05 */
[C---:B------:R-:W-:Y:S01]  /*1610*/  ISETP.GT.U32.AND P6, PT, R5.reuse, R44, PT ;  /* 0x0000002c0500720c */ /* 0x040fe20003fc4070 */
[----:B------:R-:W-:Y:S01]  /*1620*/  IMAD.HI.U32 R11, R8, R42, RZ ;  /* 0x0000002a080b7227 */ /* 0x000fe200078e00ff */
[----:B------:R-:W-:-:S03]  /*1630*/  ISETP.GT.U32.AND P4, PT, R5, R36, PT ;  /* 0x000000240500720c */ /* 0x000fc60003f84070 */
[----:B------:R-:W-:Y:S02]  /*1640*/  IMAD.MOV R9, RZ, RZ, -R9 ;  /* 0x000000ffff097224 */ /* 0x000fe400078e0a09 */
[----:B------:R-:W-:Y:S02]  /*1650*/  IMAD.MOV R11, RZ, RZ, -R11 ;  /* 0x000000ffff0b7224 */ /* 0x000fe400078e0a0b */
[C---:B------:R-:W-:Y:S02]  /*1660*/  IMAD R40, R5.reuse, R9, R40 ;  /* 0x0000000905287224 */ /* 0x040fe400078e0228 */
[C---:B------:R-:W-:Y:S02]  /*1670*/  IMAD R42, R5.reuse, R11, R42 ;  /* 0x0000000b052a7224 */ /* 0x040fe400078e022a */
[--C-:B------:R-:W-:Y:S02]  /*1680*/  @!P6 IMAD.IADD R44, R44, 0x1, -R5.reuse ;  /* 0x000000012c2ce824 */ /* 0x100fe400078e0a05 */
[----:B------:R-:W-:Y:S01]  /*1690*/  @!P4 IMAD.IADD R36, R36, 0x1, -R5 ;  /* 0x000000012424c824 */ /* 0x000fe200078e0a05 */
[C---:B------:R-:W-:Y:S01]  /*16a0*/  ISETP.GT.U32.AND P4, PT, R5.reuse, R40, PT ;  /* 0x000000280500720c */ /* 0x040fe20003f84070 */
[----:B------:R-:W-:Y:S01]  /*16b0*/  IMAD.HI.U32 R11, R8, R50, RZ ;  /* 0x00000032080b7227 */ /* 0x000fe200078e00ff */
[----:B------:R-:W-:-:S03]  /*16c0*/  ISETP.GT.U32.AND P6, PT, R5, R44, PT ;  /* 0x0000002c0500720c */ /* 0x000fc60003fc4070 */
[----:B------:R-:W-:Y:S01]  /*16d0*/  @!P5 IMAD.MOV R36, RZ, RZ, -R36 ;  /* 0x000000ffff24d224 */ /* 0x000fe200078e0a24 */
[C---:B------:R-:W-:Y:S01]  /*16e0*/  ISETP.GT.U32.AND P5, PT, R5.reuse, R42, PT ;  /* 0x0000002a0500720c */ /* 0x040fe20003fa4070 */
[----:B------:R-:W-:Y:S02]  /*16f0*/  IMAD.MOV R11, RZ, RZ, -R11 ;  /* 0x000000ffff0b7224 */ /* 0x000fe400078e0a0b */
[----:B------:R-:W-:Y:S02]  /*1700*/  IMAD.MOV R15, RZ, RZ, -R15 ;  /* 0x000000ffff0f7224 */ /* 0x000fe400078e0a0f */
[C---:B------:R-:W-:Y:S02]  /*1710*/  IMAD R50, R5.reuse, R11, R50 ;  /* 0x0000000b05327224 */ /* 0x040fe400078e0232 */
[--C-:B------:R-:W-:Y:S02]  /*1720*/  @!P4 IMAD.IADD R40, R40, 0x1, -R5.reuse ;  /* 0x000000012828c824 */ /* 0x100fe400078e0a05 */
[----:B------:R-:W-:Y:S01]  /*1730*/  @!P6 IMAD.IADD R44, R44, 0x1, -R5 ;  /* 0x000000012c2ce824 */ /* 0x000fe200078e0a05 */
[C---:B------:R-:W-:Y:S01]  /*1740*/  ISETP.GT.U32.AND P6, PT, R5.reuse, R50, PT ;  /* 0x000000320500720c */ /* 0x040fe20003fc4070 */
[----:B------:R-:W-:Y:S01]  /*1750*/  IMAD.HI.U32 R9, R8, R48, RZ ;  /* 0x0000003008097227 */ /* 0x000fe200078e00ff */
[----:B------:R-:W-:-:S03]  /*1760*/  ISETP.GT.U32.AND P4, PT, R5, R40, PT ;  /* 0x000000280500720c */ /* 0x000fc60003f84070 */
[----:B------:R-:W-:Y:S02]  /*1770*/  @!P5 IMAD.IADD R42, R42, 0x1, -R5 ;  /* 0x000000012a2ad824 */ /* 0x000fe400078e0a05 */
[----:B------:R-:W-:Y:S01]  /*1780*/  @!P2 IMAD.MOV R34, RZ, RZ, -R34 ;  /* 0x000000ffff22a224 */ /* 0x000fe200078e0a22 */
[----:B------:R-:W-:Y:S01]  /*1790*/  ISETP.GE.AND P2, PT, R17, RZ, PT ;  /* 0x000000ff1100720c */ /* 0x000fe20003f46270 */
[C---:B------:R-:W-:Y:S01]  /*17a0*/  IMAD R46, R5.reuse, R15, R46 ;  /* 0x0000000f052e7224 */ /* 0x040fe200078e022e */
[C---:B------:R-:W-:Y:S01]  /*17b0*/  ISETP.GT.U32.AND P5, PT, R5.reuse, R42, PT ;  /* 0x0000002a0500720c */ /* 0x040fe20003fa4070 */
[----:B------:R-:W-:Y:S01]  /*17c0*/  IMAD.MOV R9, RZ, RZ, -R9 ;  /* 0x000000ffff097224 */ /* 0x000fe200078e0a09 */
[----:B------:R-:W-:Y:S01]  /*17d0*/  IABS R15, R27 ;  /* 0x0000001b000f7213 */ /* 0x000fe20000000000 */
[----:B------:R-:W-:Y:S01]  /*17e0*/  @!P6 IMAD.IADD R50, R50, 0x1, -R5 ;  /* 0x000000013232e824 */ /* 0x000fe200078e0a05 */
[----:B------:R-:W-:Y:S01]  /*17f0*/  IABS R17, R29 ;  /* 0x0000001d00117213 */ /* 0x000fe20000000000 */
[----:B------:R-:W-:-:S02]  /*1800*/  IMAD R48, R5, R9, R48 ;  /* 0x0000000905307224 */ /* 0x000fc400078e0230 */
[----:B------:R-:W-:Y:S01]  /*1810*/  IMAD.HI.U32 R13, R8, R15, RZ ;  /* 0x0000000f080d7227 */ /* 0x000fe200078e00ff */
[----:B------:R-:W-:-:S03]  /*1820*/  ISETP.GT.U32.AND P6, PT, R5, R50, PT ;  /* 0x000000320500720c */ /* 0x000fc60003fc4070 */
[----:B------:R-:W-:-:S04]  /*1830*/  IMAD.HI.U32 R9, R8, R17, RZ ;  /* 0x0000001108097227 */ /* 0x000fc800078e00ff */
[----:B------:R-:W-:Y:S01]  /*1840*/  @!P4 IMAD.IADD R40, R40, 0x1, -R5 ;  /* 0x000000012828c824 */ /* 0x000fe200078e0a05 */
[----:B------:R-:W-:Y:S01]  /*1850*/  ISETP.GT.U32.AND P4, PT, R5, R46, PT ;  /* 0x0000002e0500720c */ /* 0x000fe20003f84070 */
[----:B------:R-:W-:Y:S02]  /*1860*/  IMAD.MOV R52, RZ, RZ, -R13 ;  /* 0x000000ffff347224 */ /* 0x000fe400078e0a0d */
[----:B------:R-:W-:-:S04]  /*1870*/  IMAD.HI.U32 R11, R8, R19, RZ ;  /* 0x00000013080b7227 */ /* 0x000fc800078e00ff */
[----:B------:R-:W-:Y:S02]  /*1880*/  IMAD.MOV R54, RZ, RZ, -R9 ;  /* 0x000000ffff367224 */ /* 0x000fe400078e0a09 */
[----:B------:R-:W-:Y:S01]  /*1890*/  @!P5 IMAD.IADD R42, R42, 0x1, -R5 ;  /* 0x000000012a2ad824 */ /* 0x000fe200078e0a05 */
[C---:B------:R-:W-:Y:S01]  /*18a0*/  ISETP.GT.U32.AND P5, PT, R5.reuse, R48, PT ;  /* 0x000000300500720c */ /* 0x040fe20003fa4070 */
[----:B------:R-:W-:Y:S02]  /*18b0*/  IMAD.MOV.U32 R38, RZ, RZ, R28 ;  /* 0x000000ffff267224 */ /* 0x000fe400078e001c */
[C---:B------:R-:W-:Y:S02]  /*18c0*/  IMAD R28, R5.reuse, R52, R15 ;  /* 0x00000034051c7224 */ /* 0x040fe400078e020f */
[----:B------:R-:W-:Y:S02]  /*18d0*/  IMAD.MOV R58, RZ, RZ, -R11 ;  /* 0x000000ffff3a7224 */ /* 0x000fe400078e0a0b */
[----:B------:R-:W-:Y:S01]  /*18e0*/  IMAD R52, R5, R54, R17 ;  /* 0x0000003605347224 */ /* 0x000fe200078e0211 */
[----:B------:R-:W-:Y:S01]  /*18f0*/  LOP3.LUT R17, R7, 0x2e, RZ, 0xfc, !PT ;  /* 0x0000002e07117812 */ /* 0x000fe200078efcff */
[----:B------:R-:W-:Y:S01]  /*1900*/  IMAD R54, R5, R58, R19 ;  /* 0x0000003a05367224 */ /* 0x000fe200078e0213 */
[----:B------:R-:W-:Y:S01]  /*1910*/  LOP3.LUT R19, R7, 0x30, RZ, 0xfc, !PT ;  /* 0x0000003007137812 */ /* 0x000fe200078efcff */
[--C-:B------:R-:W-:Y:S01]  /*1920*/  @!P4 IMAD.IADD R46, R46, 0x1, -R5.reuse ;  /* 0x000000012e2ec824 */ /* 0x100fe200078e0a05 */
[----:B------:R-:W-:Y:S01]  /*1930*/  IABS R70, R17 ;  /* 0x0000001100467213 */ /* 0x000fe20000000000 */
[--C-:B------:R-:W-:Y:S01]  /*1940*/  @!P6 IMAD.IADD R50, R50, 0x1, -R5.reuse ;  /* 0x000000013232e824 */ /* 0x100fe200078e0a05 */
[C---:B------:R-:W-:Y:S01]  /*1950*/  ISETP.GT.U32.AND P6, PT, R5.reuse, R54, PT ;  /* 0x000000360500720c */ /* 0x040fe20003fc4070 */
[----:B------:R-:W-:Y:S01]  /*1960*/  @!P5 IMAD.IADD R48, R48, 0x1, -R5 ;  /* 0x000000013030d824 */ /* 0x000fe200078e0a05 */
[----:B------:R-:W-:Y:S01]  /*1970*/  ISETP.GT.U32.AND P4, PT, R5, R46, PT ;  /* 0x0000002e0500720c */ /* 0x000fe20003f84070 */
[----:B------:R-:W-:Y:S01]  /*1980*/  IMAD.HI.U32 R9, R8, R70, RZ ;  /* 0x0000004608097227 */ /* 0x000fe200078e00ff */
[----:B------:R-:W-:-:S02]  /*1990*/  IABS R76, R19 ;  /* 0x00000013004c7213 */ /* 0x000fc40000000000 */
[----:B------:R-:W-:Y:S01]  /*19a0*/  ISETP.GT.U32.AND P5, PT, R5, R48, PT ;  /* 0x000000300500720c */ /* 0x000fe20003fa4070 */
[----:B------:R-:W-:Y:S02]  /*19b0*/  IMAD.MOV R9, RZ, RZ, -R9 ;  /* 0x000000ffff097224 */ /* 0x000fe400078e0a09 */
[----:B------:R-:W-:-:S04]  /*19c0*/  IMAD.HI.U32 R11, R8, R76, RZ ;  /* 0x0000004c080b7227 */ /* 0x000fc800078e00ff */
[C---:B------:R-:W-:Y:S02]  /*19d0*/  IMAD R70, R5.reuse, R9, R70 ;  /* 0x0000000905467224 */ /* 0x040fe400078e0246 */
[--C-:B------:R-:W-:Y:S02]  /*19e0*/  @!P6 IMAD.IADD R54, R54, 0x1, -R5.reuse ;  /* 0x000000013636e824 */ /* 0x100fe400078e0a05 */
[----:B------:R-:W-:Y:S01]  /*19f0*/  @!P4 IMAD.IADD R46, R46, 0x1, -R5 ;  /* 0x000000012e2ec824 */ /* 0x000fe200078e0a05 */
[C---:B------:R-:W-:Y:S01]  /*1a00*/  ISETP.GT.U32.AND P6, PT, R5.reuse, R70, PT ;  /* 0x000000460500720c */ /* 0x040fe20003fc4070 */
[----:B------:R-:W-:Y:S01]  /*1a10*/  IMAD.MOV R11, RZ, RZ, -R11 ;  /* 0x000000ffff0b7224 */ /* 0x000fe200078e0a0b */
[C---:B------:R-:W-:Y:S01]  /*1a20*/  ISETP.GT.U32.AND P4, PT, R5.reuse, R28, PT ;  /* 0x0000001c0500720c */ /* 0x040fe20003f84070 */
[----:B------:R-:W-:Y:S01]  /*1a30*/  @!P5 IMAD.IADD R48, R48, 0x1, -R5 ;  /* 0x000000013030d824 */ /* 0x000fe200078e0a05 */
[C---:B------:R-:W-:Y:S01]  /*1a40*/  ISETP.GT.U32.AND P5, PT, R5.reuse, R52, PT ;  /* 0x000000340500720c */ /* 0x040fe20003fa4070 */
[----:B------:R-:W-:-:S02]  /*1a50*/  IMAD R76, R5, R11, R76 ;  /* 0x0000000b054c7224 */ /* 0x000fc400078e024c */
[----:B------:R-:W-:Y:S01]  /*1a60*/  @!P3 IMAD.MOV R38, RZ, RZ, -R38 ;  /* 0x000000ffff26b224 */ /* 0x000fe200078e0a26 */
[----:B------:R-:W-:Y:S01]  /*1a70*/  ISETP.GE.AND P3, PT, R21, RZ, PT ;  /* 0x000000ff1500720c */ /* 0x000fe20003f66270 */
[----:B------:R-:W-:Y:S01]  /*1a80*/  IMAD.HI.U32 R15, R8, R80, RZ ;  /* 0x00000050080f7227 */ /* 0x000fe200078e00ff */
[----:B------:R-:W-:-:S03]  /*1a90*/  LOP3.LUT R21, R7, 0x32, RZ, 0xfc, !PT ;  /* 0x0000003207157812 */ /* 0x000fc600078efcff */
[--C-:B------:R-:W-:Y:S01]  /*1aa0*/  @!P6 IMAD.IADD R70, R70, 0x1, -R5.reuse ;  /* 0x000000014646e824 */ /* 0x100fe200078e0a05 */
[----:B------:R-:W-:Y:S01]  /*1ab0*/  ISETP.GT.U32.AND P6, PT, R5, R76, PT ;  /* 0x0000004c0500720c */ /* 0x000fe20003fc4070 */
[----:B------:R-:W-:Y:S01]  /*1ac0*/  @!P4 IMAD.IADD R28, R28, 0x1, -R5 ;  /* 0x000000011c1cc824 */ /* 0x000fe200078e0a05 */
[----:B------:R-:W-:Y:S01]  /*1ad0*/  IABS R78, R21 ;  /* 0x00000015004e7213 */ /* 0x000fe20000000000 */
[----:B------:R-:W-:Y:S01]  /*1ae0*/  IMAD.MOV R15, RZ, RZ, -R15 ;  /* 0x000000ffff0f7224 */ /* 0x000fe200078e0a0f */
[----:B------:R-:W-:Y:S01]  /*1af0*/  ISETP.GE.AND P4, PT, R23, RZ, PT ;  /* 0x000000ff1700720c */ /* 0x000fe20003f86270 */
[----:B------:R-:W-:Y:S01]  /*1b00*/  @!P5 IMAD.IADD R52, R52, 0x1, -R5 ;  /* 0x000000013434d824 */ /* 0x000fe200078e0a05 */
[----:B------:R-:W-:Y:S01]  /*1b10*/  ISETP.GE.AND P5, PT, R25, RZ, PT ;  /* 0x000000ff1900720c */ /* 0x000fe20003fa6270 */
[----:B------:R-:W-:Y:S01]  /*1b20*/  IMAD.HI.U32 R13, R8, R78, RZ ;  /* 0x0000004e080d7227 */ /* 0x000fe200078e00ff */
[C---:B------:R-:W-:Y:S02]  /*1b30*/  LOP3.LUT R23, R7.reuse, 0x36, RZ, 0xfc, !PT ;  /* 0x0000003607177812 */ /* 0x040fe400078efcff */
[----:B------:R-:W-:Y:S01]  /*1b40*/  LOP3.LUT R25, R7, 0x38, RZ, 0xfc, !PT ;  /* 0x0000003807197812 */ /* 0x000fe200078efcff */
[----:B------:R-:W-:Y:S01]  /*1b50*/  IMAD R80, R5, R15, R80 ;  /* 0x0000000f05507224 */ /* 0x000fe200078e0250 */
[----:B------:R-:W-:Y:S01]  /*1b60*/  LOP3.LUT R15, R7, 0x3e, RZ, 0xfc, !PT ;  /* 0x0000003e070f7812 */ /* 0x000fe200078efcff */
[----:B------:R-:W-:Y:S01]  /*1b70*/  IMAD.MOV R13, RZ, RZ, -R13 ;  /* 0x000000ffff0d7224 */ /* 0x000fe200078e0a0d */
[----:B------:R-:W-:Y:S01]  /*1b80*/  IABS R82, R23 ;  /* 0x0000001700527213 */ /* 0x000fe20000000000 */
[----:B------:R-:W-:Y:S01]  /*1b90*/  @!P6 IMAD.IADD R76, R76, 0x1, -R5 ;  /* 0x000000014c4ce824 */ /* 0x000fe200078e0a05 */
[----:B------:R-:W-:Y:S01]  /*1ba0*/  IABS R84, R25 ;  /* 0x0000001900547213 */ /* 0x000fe20000000000 */
[----:B------:R-:W-:Y:S01]  /*1bb0*/  IMAD.MOV.U32 R62, RZ, RZ, R48 ;  /* 0x000000ffff3e7224 */ /* 0x000fe200078e0030 */
[----:B------:R-:W-:Y:S01]  /*1bc0*/  IABS R90, R15 ;  /* 0x0000000f005a7213 */ /* 0x000fe20000000000 */
[----:B------:R-:W-:-:S02]  /*1bd0*/  IMAD.MOV.U32 R58, RZ, RZ, R44 ;  /* 0x000000ffff3a7224 */ /* 0x000fc400078e002c */
[C---:B------:R-:W-:Y:S02]  /*1be0*/  IMAD R78, R5.reuse, R13, R78 ;  /* 0x0000000d054e7224 */ /* 0x040fe400078e024e */
[----:B------:R-:W-:Y:S01]  /*1bf0*/  @!P4 IMAD.MOV R62, RZ, RZ, -R62 ;  /* 0x000000ffff3ec224 */ /* 0x000fe200078e0a3e */
[C---:B------:R-:W-:Y:S01]  /*1c00*/  ISETP.GT.U32.AND P4, PT, R5.reuse, R76, PT ;  /* 0x0000004c0500720c */ /* 0x040fe20003f84070 */
[----:B------:R-:W-:Y:S01]  /*1c10*/  IMAD.HI.U32 R7, R8, R82, RZ ;  /* 0x0000005208077227 */ /* 0x000fe200078e00ff */
[----:B------:R-:W-:-:S03]  /*1c20*/  ISETP.GT.U32.AND P6, PT, R5, R78, PT ;  /* 0x0000004e0500720c */ /* 0x000fc60003fc4070 */
[----:B------:R-:W-:-:S04]  /*1c30*/  IMAD.HI.U32 R9, R8, R84, RZ ;  /* 0x0000005408097227 */ /* 0x000fc800078e00ff */
[----:B------:R-:W-:-:S04]  /*1c40*/  IMAD.HI.U32 R11, R8, R86, RZ ;  /* 0x00000056080b7227 */ /* 0x000fc800078e00ff */
[----:B------:R-:W-:-:S04]  /*1c50*/  IMAD.HI.U32 R13, R8, R88, RZ ;  /* 0x00000058080d7227 */ /* 0x000fc800078e00ff */
[----:B------:R-:W-:Y:S01]  /*1c60*/  @!P2 IMAD.MOV R58, RZ, RZ, -R58 ;  /* 0x000000ffff3aa224 */ /* 0x000fe200078e0a3a */
[----:B------:R-:W-:Y:S01]  /*1c70*/  ISETP.GT.U32.AND P2, PT, R5, R54, PT ;  /* 0x000000360500720c */ /* 0x000fe20003f44070 */
[----:B------:R-:W-:-:S04]  /*1c80*/  IMAD.HI.U32 R8, R8, R90, RZ ;  /* 0x0000005a08087227 */ /* 0x000fc800078e00ff */
[----:B------:R-:W-:Y:S02]  /*1c90*/  IMAD.MOV R8, RZ, RZ, -R8 ;  /* 0x000000ffff087224 */ /* 0x000fe400078e0a08 */
[----:B------:R-:W-:Y:S01]  /*1ca0*/  @!P0 IMAD.MOV R40, RZ, RZ, -R40 ;  /* 0x000000ffff288224 */ /* 0x000fe200078e0a28 */
[C---:B------:R-:W-:Y:S01]  /*1cb0*/  ISETP.GT.U32.AND P0, PT, R5.reuse, R28, PT ;  /* 0x0000001c0500720c */ /* 0x040fe20003f04070 */
[----:B------:R-:W-:Y:S02]  /*1cc0*/  IMAD.MOV.U32 R64, RZ, RZ, R50 ;  /* 0x000000ffff407224 */ /* 0x000fe400078e0032 */
[----:B------:R-:W-:Y:S02]  /*1cd0*/  IMAD.MOV R11, RZ, RZ, -R11 ;  /* 0x000000ffff0b7224 */ /* 0x000fe400078e0a0b */
[C---:B------:R-:W-:Y:S02]  /*1ce0*/  IMAD R90, R5.reuse, R8, R90 ;  /* 0x00000008055a7224 */ /* 0x040fe400078e025a */
[----:B------:R-:W-:Y:S01]  /*1cf0*/  @!P5 IMAD.MOV R64, RZ, RZ, -R64 ;  /* 0x000000ffff40d224 */ /* 0x000fe200078e0a40 */
[C---:B------:R-:W-:Y:S01]  /*1d00*/  ISETP.GT.U32.AND P5, PT, R5.reuse, R80, PT ;  /* 0x000000500500720c */ /* 0x040fe20003fa4070 */
[----:B------:R-:W-:-:S02]  /*1d10*/  IMAD R86, R5, R11, R86 ;  /* 0x0000000b05567224 */ /* 0x000fc400078e0256 */
[----:B------:R-:W-:Y:S02]  /*1d20*/  IMAD.MOV R7, RZ, RZ, -R7 ;  /* 0x000000ffff077224 */ /* 0x000fe400078e0a07 */
[----:B------:R-:W-:Y:S02]  /*1d30*/  IMAD.MOV.U32 R8, RZ, RZ, R42 ;  /* 0x000000ffff087224 */ /* 0x000fe400078e002a */
[--C-:B------:R-:W-:Y:S01]  /*1d40*/  @!P4 IMAD.IADD R76, R76, 0x1, -R5.reuse ;  /* 0x000000014c4cc824 */ /* 0x100fe200078e0a05 */
[C---:B------:R-:W-:Y:S01]  /*1d50*/  ISETP.GT.U32.AND P4, PT, R5.reuse, R90, PT ;  /* 0x0000005a0500720c */ /* 0x040fe20003f84070 */
[--C-:B------:R-:W-:Y:S01]  /*1d60*/  @!P2 IMAD.IADD R54, R54, 0x1, -R5.reuse ;  /* 0x000000013636a824 */ /* 0x100fe200078e0a05 */
[C---:B------:R-:W-:Y:S01]  /*1d70*/  ISETP.GT.U32.AND P2, PT, R5.reuse, R86, PT ;  /* 0x000000560500720c */ /* 0x040fe20003f44070 */
[C---:B------:R-:W-:Y:S02]  /*1d80*/  IMAD R82, R5.reuse, R7, R82 ;  /* 0x0000000705527224 */ /* 0x040fe400078e0252 */
[----:B------:R-:W-:Y:S01]  /*1d90*/  @!P1 IMAD.MOV R8, RZ, RZ, -R8 ;  /* 0x000000ffff089224 */ /* 0x000fe200078e0a08 */
[C---:B------:R-:W-:Y:S01]  /*1da0*/  ISETP.GT.U32.AND P1, PT, R5.reuse, R52, PT ;  /* 0x000000340500720c */ /* 0x040fe20003f24070 */
[----:B------:R-:W-:Y:S01]  /*1db0*/  IMAD.MOV.U32 R60, RZ, RZ, R46 ;  /* 0x000000ffff3c7224 */ /* 0x000fe200078e002e */
[----:B------:R-:W1:Y:S01]  /*1dc0*/  LDS R7, [UR11] ;  /* 0x0000000bff077984 */ /* 0x000e620008000800 */
[--C-:B------:R-:W-:Y:S01]  /*1dd0*/  @!P0 IMAD.IADD R28, R28, 0x1, -R5.reuse ;  /* 0x000000011c1c8824 */ /* 0x100fe200078e0a05 */
[C---:B------:R-:W-:Y:S01]  /*1de0*/  ISETP.GT.U32.AND P0, PT, R5.reuse, R82, PT ;  /* 0x000000520500720c */ /* 0x040fe20003f04070 */
[----:B------:R-:W-:Y:S01]  /*1df0*/  @!P3 IMAD.MOV R60, RZ, RZ, -R60 ;  /* 0x000000ffff3cb224 */ /* 0x000fe200078e0a3c */
[----:B------:R-:W-:Y:S01]  /*1e00*/  ISETP.GT.U32.AND P3, PT, R5, R70, PT ;  /* 0x000000460500720c */ /* 0x000fe20003f64070 */
[----:B------:R-:W-:Y:S01]  /*1e10*/  @!P5 IMAD.IADD R80, R80, 0x1, -R5 ;  /* 0x000000015050d824 */ /* 0x000fe200078e0a05 */
[----:B------:R-:W-:Y:S01]  /*1e20*/  ISETP.GE.AND P5, PT, R29, RZ, PT ;  /* 0x000000ff1d00720c */ /* 0x000fe20003fa6270 */
[----:B------:R-:W-:-:S02]  /*1e30*/  IMAD.MOV R9, RZ, RZ, -R9 ;  /* 0x000000ffff097224 */ /* 0x000fc400078e0a09 */
[----:B------:R-:W-:Y:S02]  /*1e40*/  IMAD.MOV R13, RZ, RZ, -R13 ;  /* 0x000000ffff0d7224 */ /* 0x000fe400078e0a0d */
[--C-:B------:R-:W-:Y:S01]  /*1e50*/  @!P4 IMAD.IADD R90, R90, 0x1, -R5.reuse ;  /* 0x000000015a5ac824 */ /* 0x100fe200078e0a05 */
[----:B------:R-:W-:Y:S01]  /*1e60*/  ISETP.GT.U32.AND P4, PT, R5, R80, PT ;  /* 0x000000500500720c */ /* 0x000fe20003f84070 */
[--C-:B------:R-:W-:Y:S01]  /*1e70*/  @!P2 IMAD.IADD R86, R86, 0x1, -R5.reuse ;  /* 0x000000015656a824 */ /* 0x100fe200078e0a05 */
[----:B------:R-:W-:Y:S01]  /*1e80*/  ISETP.GE.AND P2, PT, R19, RZ, PT ;  /* 0x000000ff1300720c */ /* 0x000fe20003f46270 */
[----:B------:R-:W-:Y:S02]  /*1e90*/  @!P1 IMAD.IADD R52, R52, 0x1, -R5 ;  /* 0x0000000134349824 */ /* 0x000fe400078e0a05 */
[C---:B------:R-:W-:Y:S02]  /*1ea0*/  IMAD R84, R5.reuse, R9, R84 ;  /* 0x0000000905547224 */ /* 0x040fe400078e0254 */
[----:B------:R-:W-:-:S02]  /*1eb0*/  IMAD R88, R5, R13, R88 ;  /* 0x0000000d05587224 */ /* 0x000fc400078e0258 */
[--C-:B------:R-:W-:Y:S01]  /*1ec0*/  @!P6 IMAD.IADD R78, R78, 0x1, -R5.reuse ;  /* 0x000000014e4ee824 */ /* 0x100fe200078e0a05 */
[----:B------:R-:W-:Y:S01]  /*1ed0*/  ISETP.GT.U32.AND P1, PT, R5, R84, PT ;  /* 0x000000540500720c */ /* 0x000fe20003f24070 */
[--C-:B------:R-:W-:Y:S01]  /*1ee0*/  @!P0 IMAD.IADD R82, R82, 0x1, -R5.reuse ;  /* 0x0000000152528824 */ /* 0x100fe200078e0a05 */
[----:B------:R-:W-:Y:S01]  /*1ef0*/  ISETP.GE.AND P0, PT, R31, RZ, PT ;  /* 0x000000ff1f00720c */ /* 0x000fe20003f06270 */
[----:B------:R-:W-:Y:S01]  /*1f00*/  IMAD.MOV.U32 R68, RZ, RZ, R52 ;  /* 0x000000ffff447224 */ /* 0x000fe200078e0034 */
[C---:B------:R-:W-:Y:S01]  /*1f10*/  ISETP.GT.U32.AND P6, PT, R5.reuse, R78, PT ;  /* 0x0000004e0500720c */ /* 0x040fe20003fc4070 */
[--C-:B------:R-:W-:Y:S01]  /*1f20*/  @!P3 IMAD.IADD R70, R70, 0x1, -R5.reuse ;  /* 0x000000014646b824 */ /* 0x100fe200078e0a05 */
[C---:B------:R-:W-:Y:S01]  /*1f30*/  ISETP.GT.U32.AND P3, PT, R5.reuse, R88, PT ;  /* 0x000000580500720c */ /* 0x040fe20003f64070 */
[----:B------:R-:W-:Y:S01]  /*1f40*/  @!P5 IMAD.MOV R68, RZ, RZ, -R68 ;  /* 0x000000ffff44d224 */ /* 0x000fe200078e0a44 */
[----:B------:R-:W-:Y:S01]  /*1f50*/  ISETP.GT.U32.AND P5, PT, R5, R82, PT ;  /* 0x000000520500720c */ /* 0x000fe20003fa4070 */
[--C-:B------:R-:W-:Y:S01]  /*1f60*/  @!P4 IMAD.IADD R80, R80, 0x1, -R5.reuse ;  /* 0x000000015050c824 */ /* 0x100fe200078e0a05 */
[----:B------:R-:W-:Y:S01]  /*1f70*/  ISETP.GE.AND P4, PT, R23, RZ, PT ;  /* 0x000000ff1700720c */ /* 0x000fe20003f86270 */
[----:B------:R-:W-:Y:S01]  /*1f80*/  @!P2 IMAD.MOV R76, RZ, RZ, -R76 ;  /* 0x000000ffff4ca224 */ /* 0x000fe200078e0a4c */
[----:B------:R-:W-:Y:S01]  /*1f90*/  ISETP.GT.U32.AND P2, PT, R5, R90, PT ;  /* 0x0000005a0500720c */ /* 0x000fe20003f44070 */
[----:B------:R-:W-:Y:S01]  /*1fa0*/  @!P1 IMAD.IADD R84, R84, 0x1, -R5 ;  /* 0x0000000154549824 */ /* 0x000fe200078e0a05 */
[----:B------:R-:W-:Y:S01]  /*1fb0*/  ISETP.GE.AND P1, PT, R17, RZ, PT ;  /* 0x000000ff1100720c */ /* 0x000fe20003f26270 */
[----:B------:R-:W-:-:S02]  /*1fc0*/  IMAD.MOV.U32 R72, RZ, RZ, R54 ;  /* 0x000000ffff487224 */ /* 0x000fc400078e0036 */
[--C-:B------:R-:W-:Y:S01]  /*1fd0*/  @!P6 IMAD.IADD R78, R78, 0x1, -R5.reuse ;  /* 0x000000014e4ee824 */ /* 0x100fe200078e0a05 */
[----:B------:R-:W-:Y:S01]  /*1fe0*/  ISETP.GE.AND P6, PT, R27, RZ, PT ;  /* 0x000000ff1b00720c */ /* 0x000fe20003fc6270 */
[--C-:B------:R-:W-:Y:S01]  /*1ff0*/  @!P3 IMAD.IADD R88, R88, 0x1, -R5.reuse ;  /* 0x000000015858b824 */ /* 0x100fe200078e0a05 */
[----:B------:R-:W-:Y:S01]  /*2000*/  BAR.SYNC.DEFER_BLOCKING 0x0 ;  /* 0x0000000000007b1d */ /* 0x000fe20000010000 */
[----:B------:R-:W-:Y:S01]  /*2010*/  ISETP.GE.AND P3, PT, R21, RZ, PT ;  /* 0x000000ff1500720c */ /* 0x000fe20003f66270 */
[--C-:B------:R-:W-:Y:S01]  /*2020*/  @!P5 IMAD.IADD R82, R82, 0x1, -R5.reuse ;  /* 0x000000015252d824 */ /* 0x100fe200078e0a05 */
[----:B------:R-:W-:Y:S01]  /*2030*/  ISETP.GE.AND P5, PT, R25, RZ, PT ;  /* 0x000000ff1900720c */ /* 0x000fe20003fa6270 */
[----:B------:R-:W-:Y:S01]  /*2040*/  @!P0 IMAD.MOV R72, RZ, RZ, -R72 ;  /* 0x000000ffff488224 */ /* 0x000fe200078e0a48 */
[----:B------:R-:W-:Y:S01]  /*2050*/  ISETP.GT.U32.AND P0, PT, R5, R84, PT ;  /* 0x000000540500720c */ /* 0x000fe20003f04070 */
[----:B------:R-:W-:Y:S01]  /*2060*/  @!P4 IMAD.MOV R82, RZ, RZ, -R82 ;  /* 0x000000ffff52c224 */ /* 0x000fe200078e0a52 */
[----:B------:R-:W-:Y:S01]  /*2070*/  ISETP.GE.AND P4, PT, R39, RZ, PT ;  /* 0x000000ff2700720c */ /* 0x000fe20003f86270 */
[----:B------:R-:W-:Y:S01]  /*2080*/  @!P2 IMAD.IADD R90, R90, 0x1, -R5 ;  /* 0x000000015a5aa824 */ /* 0x000fe200078e0a05 */
[----:B------:R-:W-:Y:S01]  /*2090*/  ISETP.NE.AND P2, PT, R56, RZ, PT ;  /* 0x000000ff3800720c */ /* 0x000fe20003f45270 */
[----:B------:R-:W-:Y:S01]  /*20a0*/  IMAD.MOV.U32 R66, RZ, RZ, R28 ;  /* 0x000000ffff427224 */ /* 0x000fe200078e001c */
[----:B-1----:R-:W-:Y:S01]  /*20b0*/  R2UR UR10, R7 ;  /* 0x00000000070a72ca */ /* 0x002fe200000e0000 */
[----:B------:R-:W-:-:S02]  /*20c0*/  IMAD.MOV.U32 R74, RZ, RZ, R70 ;  /* 0x000000ffff4a7224 */ /* 0x000fc400078e0046 */
[----:B------:R-:W1:Y:S01]  /*20d0*/  LDC.64 R70, c[0x0][0x3a8] ;  /* 0x0000ea00ff467b82 */ /* 0x000e620000000a00 */
[----:B------:R-:W-:Y:S01]  /*20e0*/  @!P6 IMAD.MOV R66, RZ, RZ, -R66 ;  /* 0x000000ffff42e224 */ /* 0x000fe200078e0a42 */
[C---:B------:R-:W-:Y:S01]  /*20f0*/  ISETP.GT.U32.AND P6, PT, R5.reuse, R88, PT ;  /* 0x000000580500720c */ /* 0x040fe20003fc4070 */
[----:B------:R-:W-:Y:S01]  /*2100*/  @!P1 IMAD.MOV R74, RZ, RZ, -R74 ;  /* 0x000000ffff4a9224 */ /* 0x000fe200078e0a4a */
[----:B------:R-:W-:Y:S01]  /*2110*/  ISETP.GT.U32.AND P1, PT, R5, R86, PT ;  /* 0x000000560500720c */ /* 0x000fe20003f24070 */
[----:B------:R-:W-:Y:S01]  /*2120*/  @!P3 IMAD.MOV R78, RZ, RZ, -R78 ;  /* 0x000000ffff4eb224 */ /* 0x000fe200078e0a4e */
[----:B------:R-:W-:Y:S01]  /*2130*/  ISETP.GE.AND P3, PT, R33, RZ, PT ;  /* 0x000000ff2100720c */ /* 0x000fe20003f66270 */
[----:B------:R-:W-:Y:S01]  /*2140*/  @!P0 IMAD.IADD R84, R84, 0x1, -R5 ;  /* 0x0000000154548824 */ /* 0x000fe200078e0a05 */
[----:B------:R-:W-:Y:S01]  /*2150*/  ISETP.GE.AND P0, PT, R35, RZ, PT ;  /* 0x000000ff2300720c */ /* 0x000fe20003f06270 */
[----:B------:R-:W-:Y:S01]  /*2160*/  @!P4 IMAD.MOV R6, RZ, RZ, -R6 ;  /* 0x000000ffff06c224 */ /* 0x000fe200078e0a06 */
[----:B------:R-:W-:Y:S01]  /*2170*/  @!P2 LOP3.LUT R6, RZ, R56, RZ, 0x33, !PT ;  /* 0x00000038ff06a212 */ /* 0x000fe200078e33ff */
[----:B------:R-:W-:-:S02]  /*2180*/  @!P5 IMAD.MOV R84, RZ, RZ, -R84 ;  /* 0x000000ffff54d224 */ /* 0x000fc400078e0a54 */
[----:B----4-:R-:W-:Y:S02]  /*2190*/  VIADD R7, R251, 0xfffffffe ;  /* 0xfffffffefb077836 */ /* 0x010fe40000000000 */
[----:B------:R-:W-:Y:S01]  /*21a0*/  IMAD R250, R6, UR4, RZ ;  /* 0x0000000406fa7c24 */ /* 0x000fe2000f8e02ff */
[----:B------:R-:W-:Y:S01]  /*21b0*/  USHF.L.U32 UR4, UR9, 0x15, URZ ;  /* 0x0000001509047899 */ /* 0x000fe200080006ff */
[--C-:B------:R-:W-:Y:S01]  /*21c0*/  @!P1 IMAD.IADD R86, R86, 0x1, -R5.reuse ;  /* 0x0000000156569824 */ /* 0x100fe200078e0a05 */
[----:B------:R-:W-:Y:S01]  /*21d0*/  ISETP.GE.AND P1, PT, R37, RZ, PT ;  /* 0x000000ff2500720c */ /* 0x000fe20003f26270 */
[----:B------:R-:W-:Y:S01]  /*21e0*/  @!P6 IMAD.IADD R88, R88, 0x1, -R5 ;  /* 0x000000015858e824 */ /* 0x000fe200078e0a05 */
[----:B------:R-:W-:Y:S01]  /*21f0*/  LOP3.LUT R5, RZ, R57, RZ, 0x33, !PT ;  /* 0x00000039ff057212 */ /* 0x000fe200078e33ff */
[----:B------:R-:W-:Y:S01]  /*2200*/  @!P3 IMAD.MOV R80, RZ, RZ, -R80 ;  /* 0x000000ffff50b224 */ /* 0x000fe200078e0a50 */
[----:B------:R-:W-:Y:S01]  /*2210*/  ISETP.NE.AND P3, PT, R57, RZ, PT ;  /* 0x000000ff3900720c */ /* 0x000fe20003f65270 */
[----:B------:R-:W-:Y:S01]  /*2220*/  IMAD.SHL.U32 R69, R250, 0x4, RZ ;  /* 0x00000004fa457824 */ /* 0x000fe200078e00ff */
[----:B------:R-:W-:Y:S01]  /*2230*/  ISETP.GE.AND P6, PT, R15, RZ, PT ;  /* 0x000000ff0f00720c */ /* 0x000fe20003fc6270 */
[----:B------:R-:W-:Y:S01]  /*2240*/  @!P0 IMAD.MOV R86, RZ, RZ, -R86 ;  /* 0x000000ffff568224 */ /* 0x000fe200078e0a56 */
[C---:B------:R-:W-:Y:S01]  /*2250*/  SEL R28, R5.reuse, R24, !P3 ;  /* 0x00000018051c7207 */ /* 0x040fe20005800000 */
[C---:B-1----:R-:W-:Y:S01]  /*2260*/  IMAD.SHL.U32 R143, R70.reuse, 0x4, RZ ;  /* 0x00000004468f7824 */ /* 0x042fe200078e00ff */
[----:B------:R-:W-:Y:S01]  /*2270*/  SEL R24, R5, R74, !P3 ;  /* 0x0000004a05187207 */ /* 0x000fe20005800000 */
[C---:B------:R-:W-:Y:S01]  /*2280*/  IMAD.SHL.U32 R144, R70.reuse, 0x2, RZ ;  /* 0x0000000246907824 */ /* 0x040fe200078e00ff */
[----:B-----5:R-:W-:Y:S01]  /*2290*/  IADD3 R74, P0, PT, R69, UR12, RZ ;  /* 0x0000000c454a7c10 */ /* 0x020fe2000ff1e0ff */
[C---:B------:R-:W-:Y:S01]  /*22a0*/  IMAD R19, R70.reuse, 0xc, RZ ;  /* 0x0000000c46137824 */ /* 0x040fe200078e02ff */
[----:B------:R-:W-:Y:S01]  /*22b0*/  STL [R1+0x188], R143 ;  /* 0x0001888f01007387 */ /* 0x000fe20000100800 */
[----:B------:R-:W-:Y:S01]  /*22c0*/  IMAD R125, R70, 0x3, RZ ;  /* 0x00000003467d7824 */ /* 0x000fe200078e02ff */
[----:B------:R-:W-:Y:S01]  /*22d0*/  LEA.HI.X.SX32 R75, R250, UR13, 0x2, P0 ;  /* 0x0000000dfa4b7c11 */ /* 0x000fe200080f16ff */
[C---:B------:R-:W-:Y:S01]  /*22e0*/  IMAD R130, R70.reuse, 0x18, RZ ;  /* 0x0000001846827824 */ /* 0x040fe200078e02ff */
[CC--:B------:R-:W-:Y:S01]  /*22f0*/  LEA R224, P4, R70.reuse, R74.reuse, 0x3 ;  /* 0x0000004a46e07211 */ /* 0x0c0fe200078818ff */
[C---:B------:R-:W-:Y:S01]  /*2300*/  IMAD R137, R70.reuse, 0x14, RZ ;  /* 0x0000001446897824 */ /* 0x040fe200078e02ff */
[-C--:B------:R-:W-:Y:S01]  /*2310*/  IADD3 R222, P0, PT, R143, R74.reuse, RZ ;  /* 0x0000004a8fde7210 */ /* 0x080fe20007f1e0ff */
[----:B------:R-:W-:Y:S01]  /*2320*/  IMAD R142, R70, 0x6, RZ ;  /* 0x00000006468e7824 */ /* 0x000fe200078e02ff */
[-C--:B------:R-:W-:Y:S01]  /*2330*/  LEA.HI.X.SX32 R225, R144, R75.reuse, 0x2, P4 ;  /* 0x0000004b90e17211 */ /* 0x080fe200020f16ff */
[C---:B------:R-:W-:Y:S01]  /*2340*/  IMAD R127, R70.reuse, 0x5, RZ ;  /* 0x00000005467f7824 */ /* 0x040fe200078e02ff */
[CC--:B------:R-:W-:Y:S01]  /*2350*/  LEA.HI.X.SX32 R223, R70.reuse, R75.reuse, 0x2, P0 ;  /* 0x0000004b46df7211 */ /* 0x0c0fe200000f16ff */
[C---:B------:R-:W-:Y:S01]  /*2360*/  IMAD R95, R70.reuse, 0x1c, RZ ;  /* 0x0000001c465f7824 */ /* 0x040fe200078e02ff */
[CC--:B------:R-:W-:Y:S01]  /*2370*/  LEA R228, P4, R70.reuse, R74.reuse, 0x4 ;  /* 0x0000004a46e47211 */ /* 0x0c0fe200078820ff */
[C---:B------:R-:W-:Y:S01]  /*2380*/  IMAD.SHL.U32 R131, R70.reuse, 0x8, RZ ;  /* 0x0000000846837824 */ /* 0x040fe200078e00ff */
[-C--:B------:R-:W-:Y:S01]  /*2390*/  IADD3 R226, P0, PT, R19, R74.reuse, RZ ;  /* 0x0000004a13e27210 */ /* 0x080fe20007f1e0ff */
[C---:B------:R-:W-:Y:S01]  /*23a0*/  IMAD R141, R70.reuse, 0x7, RZ ;  /* 0x00000007468d7824 */ /* 0x040fe200078e02ff */
[-C--:B------:R-:W-:Y:S01]  /*23b0*/  LEA.HI.X.SX32 R229, R143, R75.reuse, 0x2, P4 ;  /* 0x0000004b8fe57211 */ /* 0x080fe200020f16ff */
[C---:B------:R-:W-:Y:S01]  /*23c0*/  IMAD R114, R70.reuse, 0x28, RZ ;  /* 0x0000002846727824 */ /* 0x040fe200078e02ff */
[-C--:B------:R-:W-:Y:S01]  /*23d0*/  LEA.HI.X.SX32 R227, R125, R75.reuse, 0x2, P0 ;  /* 0x0000004b7de37211 */ /* 0x080fe200000f16ff */
[----:B------:R-:W-:Y:S01]  /*23e0*/  IMAD R106, R70, 0x24, RZ ;  /* 0x00000024466a7824 */ /* 0x000fe200078e02ff */
[-C--:B------:R-:W-:Y:S01]  /*23f0*/  IADD3 R232, P4, PT, R130, R74.reuse, RZ ;  /* 0x0000004a82e87210 */ /* 0x080fe20007f9e0ff */
[----:B------:R-:W-:Y:S01]  /*2400*/  IMAD R65, R70, 0xa, RZ ;  /* 0x0000000a46417824 */ /* 0x000fe200078e02ff */
[-C--:B------:R-:W-:Y:S01]  /*2410*/  IADD3 R230, P0, PT, R137, R74.reuse, RZ ;  /* 0x0000004a89e67210 */ /* 0x080fe20007f1e0ff */
[----:B------:R-:W-:Y:S01]  /*2420*/  STL [R1+0x1c8], R144 ;  /* 0x0001c89001007387 */ /* 0x000fe20000100800 */
[-C--:B------:R-:W-:Y:S01]  /*2430*/  LEA.HI.X.SX32 R233, R142, R75.reuse, 0x2, P4 ;  /* 0x0000004b8ee97211 */ /* 0x080fe200020f16ff */
[C---:B------:R-:W-:Y:S01]  /*2440*/  IMAD R129, R70.reuse, 0x9, RZ ;  /* 0x0000000946817824 */ /* 0x040fe200078e02ff */
[-C--:B------:R-:W-:Y:S01]  /*2450*/  LEA.HI.X.SX32 R231, R127, R75.reuse, 0x2, P0 ;  /* 0x0000004b7fe77211 */ /* 0x080fe200000f16ff */
[C---:B------:R-:W-:Y:S01]  /*2460*/  IMAD R67, R70.reuse, 0x30, RZ ;  /* 0x0000003046437824 */ /* 0x040fe200078e02ff */
[CC--:B------:R-:W-:Y:S01]  /*2470*/  LEA R236, P4, R70.reuse, R74.reuse, 0x5 ;  /* 0x0000004a46ec7211 */ /* 0x0c0fe200078828ff */
[----:B------:R-:W-:Y:S01]  /*2480*/  STL [R1+0x1c4], R125 ;  /* 0x0001c47d01007387 */ /* 0x000fe20000100800 */
[-C--:B------:R-:W-:Y:S01]  /*2490*/  IADD3 R234, P0, PT, R95, R74.reuse, RZ ;  /* 0x0000004a5fea7210 */ /* 0x080fe20007f1e0ff */
[C---:B------:R-:W-:Y:S01]  /*24a0*/  IMAD R122, R70.reuse, 0x2c, RZ ;  /* 0x0000002c467a7824 */ /* 0x040fe200078e02ff */
[-C--:B------:R-:W-:Y:S01]  /*24b0*/  LEA.HI.X.SX32 R237, R131, R75.reuse, 0x2, P4 ;  /* 0x0000004b83ed7211 */ /* 0x080fe200020f16ff */
[----:B------:R1:W-:Y:S01]  /*24c0*/  STL [R1+0x170], R19 ;  /* 0x0001701301007387 */ /* 0x0003e20000100800 */
[-C--:B------:R-:W-:Y:S01]  /*24d0*/  LEA.HI.X.SX32 R235, R141, R75.reuse, 0x2, P0 ;  /* 0x0000004b8deb7211 */ /* 0x080fe200000f16ff */
[----:B------:R-:W-:Y:S01]  /*24e0*/  IMAD R21, R70, 0xb, RZ ;  /* 0x0000000b46157824 */ /* 0x000fe200078e02ff */
[-C--:B------:R-:W-:Y:S01]  /*24f0*/  IADD3 R240, P4, PT, R114, R74.reuse, RZ ;  /* 0x0000004a72f07210 */ /* 0x080fe20007f9e0ff */
[----:B------:R-:W-:Y:S01]  /*2500*/  STL [R1+0x1c0], R127 ;  /* 0x0001c07f01007387 */ /* 0x000fe20000100800 */
[-C--:B------:R-:W-:Y:S01]  /*2510*/  IADD3 R238, P0, PT, R106, R74.reuse, RZ ;  /* 0x0000004a6aee7210 */ /* 0x080fe20007f1e0ff */
[C---:B------:R-:W-:Y:S01]  /*2520*/  IMAD R59, R70.reuse, 0x38, RZ ;  /* 0x00000038463b7824 */ /* 0x040fe200078e02ff */
[-C--:B------:R-:W-:Y:S01]  /*2530*/  LEA.HI.X.SX32 R241, R65, R75.reuse, 0x2, P4 ;  /* 0x0000004b41f17211 */ /* 0x080fe200020f16ff */
[----:B------:R-:W-:Y:S01]  /*2540*/  STL [R1+0x1bc], R142 ;  /* 0x0001bc8e01007387 */ /* 0x000fe20000100800 */
[-C--:B------:R-:W-:Y:S01]  /*2550*/  LEA.HI.X.SX32 R239, R129, R75.reuse, 0x2, P0 ;  /* 0x0000004b81ef7211 */ /* 0x080fe200000f16ff */
[----:B------:R-:W-:Y:S01]  /*2560*/  IMAD R63, R70, 0x34, RZ ;  /* 0x00000034463f7824 */ /* 0x000fe200078e02ff */
[-C--:B------:R-:W-:Y:S01]  /*2570*/  IADD3 R244, P4, PT, R67, R74.reuse, RZ ;  /* 0x0000004a43f47210 */ /* 0x080fe20007f9e0ff */
[----:B------:R-:W-:Y:S01]  /*2580*/  STL [R1+0x150], R137 ;  /* 0x0001508901007387 */ /* 0x000fe20000100800 */
[----:B------:R-:W-:Y:S01]  /*2590*/  IADD3 R242, P0, PT, R122, R74, RZ ;  /* 0x0000004a7af27210 */ /* 0x000fe20007f1e0ff */
[C---:B------:R-:W-:Y:S01]  /*25a0*/  IMAD R15, R70.reuse, 0xe, RZ ;  /* 0x0000000e460f7824 */ /* 0x040fe200078e02ff */
[----:B------:R-:W-:Y:S01]  /*25b0*/  SEL R47, R5, R18, !P3 ;  /* 0x00000012052f7207 */ /* 0x000fe20005800000 */
[----:B------:R-:W-:Y:S01]  /*25c0*/  STL [R1+0x1b8], R141 ;  /* 0x0001b88d01007387 */ /* 0x000fe20000100800 */
[-C--:B------:R-:W-:Y:S01]  /*25d0*/  LEA.HI.X.SX32 R245, R19, R75.reuse, 0x2, P4 ;  /* 0x0000004b13f57211 */ /* 0x080fe200020f16ff */
[C---:B------:R-:W-:Y:S01]  /*25e0*/  IMAD R17, R70.reuse, 0xd, RZ ;  /* 0x0000000d46117824 */ /* 0x040fe200078e02ff */
[----:B------:R-:W-:Y:S01]  /*25f0*/  SEL R46, R5, R20, !P3 ;  /* 0x00000014052e7207 */ /* 0x000fe20005800000 */
[----:B------:R-:W-:Y:S01]  /*2600*/  STL [R1+0x144], R130 ;  /* 0x0001448201007387 */ /* 0x000fe20000100800 */
[-C--:B------:R-:W-:Y:S01]  /*2610*/  LEA.HI.X.SX32 R243, R21, R75.reuse, 0x2, P0 ;  /* 0x0000004b15f37211 */ /* 0x080fe200000f16ff */
[C---:B------:R-:W-:Y:S01]  /*2620*/  IMAD R61, R70.reuse, 0x3c, RZ ;  /* 0x0000003c463d7824 */ /* 0x040fe200078e02ff */
[-C--:B------:R-:W-:Y:S01]  /*2630*/  IADD3 R18, P4, PT, R59, R74.reuse, RZ ;  /* 0x0000004a3b127210 */ /* 0x080fe20007f9e0ff */
[----:B------:R-:W-:Y:S01]  /*2640*/  STL [R1+0x1b4], R131 ;  /* 0x0001b48301007387 */ /* 0x000fe20000100800 */
[----:B------:R-:W-:Y:S01]  /*2650*/  IADD3 R20, P0, PT, R63, R74, RZ ;  /* 0x0000004a3f147210 */ /* 0x000fe20007f1e0ff */
[----:B------:R-:W-:Y:S01]  /*2660*/  @!P1 IMAD.MOV R88, RZ, RZ, -R88 ;  /* 0x000000ffff589224 */ /* 0x000fe200078e0a58 */
[----:B------:R-:W-:Y:S01]  /*2670*/  SEL R49, R5, R14, !P3 ;  /* 0x0000000e05317207 */ /* 0x000fe20005800000 */
[----:B------:R-:W-:Y:S01]  /*2680*/  STL [R1+0x134], R95 ;  /* 0x0001345f01007387 */ /* 0x000fe20000100800 */
[----:B------:R-:W-:Y:S01]  /*2690*/  @!P6 IMAD.MOV R90, RZ, RZ, -R90 ;  /* 0x000000ffff5ae224 */ /* 0x000fe200078e0a5a */
[-C--:B-1----:R-:W-:Y:S01]  /*26a0*/  LEA.HI.X.SX32 R19, R15, R75.reuse, 0x2, P4 ;  /* 0x0000004b0f137211 */ /* 0x082fe200020f16ff */
[C---:B------:R-:W-:Y:S01]  /*26b0*/  IMAD.SHL.U32 R139, R70.reuse, 0x10, RZ ;  /* 0x00000010468b7824 */ /* 0x040fe200078e00ff */
[----:B------:R-:W-:Y:S01]  /*26c0*/  STL [R1+0x1b0], R129 ;  /* 0x0001b08101007387 */ /* 0x000fe20000100800 */
[C---:B------:R-:W-:Y:S01]  /*26d0*/  SEL R48, R5.reuse, R16, !P3 ;  /* 0x0000001005307207 */ /* 0x040fe20005800000 */
[C---:B------:R-:W-:Y:S01]  /*26e0*/  IMAD R140, R70.reuse, 0xf, RZ ;  /* 0x0000000f468c7824 */ /* 0x040fe200078e02ff */
[C---:B------:R-:W-:Y:S01]  /*26f0*/  LEA R14, P4, R70.reuse, R74, 0x6 ;  /* 0x0000004a460e7211 */ /* 0x040fe200078830ff */
[----:B------:R-:W-:Y:S01]  /*2700*/  STL [R1+0x11c], R106 ;  /* 0x00011c6a01007387 */ /* 0x000fe20000100800 */
[C---:B------:R-:W-:Y:S01]  /*2710*/  IMAD R11, R70.reuse, 0x48, RZ ;  /* 0x00000048460b7824 */ /* 0x040fe200078e02ff */
[C---:B------:R-:W-:Y:S01]  /*2720*/  SEL R54, R5.reuse, R26, !P3 ;  /* 0x0000001a05367207 */ /* 0x040fe20005800000 */
[C---:B------:R-:W-:Y:S01]  /*2730*/  IMAD R13, R70.reuse, 0x44, RZ ;  /* 0x00000044460d7824 */ /* 0x040fe200078e02ff */
[----:B------:R-:W-:Y:S01]  /*2740*/  STL [R1+0x1ac], R65 ;  /* 0x0001ac4101007387 */ /* 0x000fe20000100800 */
[C---:B------:R-:W-:Y:S01]  /*2750*/  SEL R53, R5.reuse, R30, !P3 ;  /* 0x0000001e05357207 */ /* 0x040fe20005800000 */
[C---:B------:R-:W-:Y:S01]  /*2760*/  IMAD R138, R70.reuse, 0x12, RZ ;  /* 0x00000012468a7824 */ /* 0x040fe200078e02ff */
[C---:B------:R-:W-:Y:S01]  /*2770*/  SEL R52, R5.reuse, R32, !P3 ;  /* 0x0000002005347207 */ /* 0x040fe20005800000 */
[----:B------:R1:W-:Y:S01]  /*2780*/  STL [R1+0x1a8], R21 ;  /* 0x0001a81501007387 */ /* 0x0003e20000100800 */
[C---:B------:R-:W-:Y:S01]  /*2790*/  SEL R27, R5.reuse, R34, !P3 ;  /* 0x00000022051b7207 */ /* 0x040fe20005800000 */
[C---:B------:R-:W-:Y:S01]  /*27a0*/  IMAD R133, R70.reuse, 0x11, RZ ;  /* 0x0000001146857824 */ /* 0x040fe200078e02ff */
[C---:B------:R-:W-:Y:S01]  /*27b0*/  SEL R43, R5.reuse, R38, !P3 ;  /* 0x00000026052b7207 */ /* 0x040fe20005800000 */
[----:B------:R-:W-:Y:S01]  /*27c0*/  STL [R1+0x10c], R114 ;  /* 0x00010c7201007387 */ /* 0x000fe20000100800 */
[C---:B------:R-:W-:Y:S01]  /*27d0*/  SEL R42, R5.reuse, R40, !P3 ;  /* 0x00000028052a7207 */ /* 0x040fe20005800000 */
[C---:B------:R-:W-:Y:S01]  /*27e0*/  IMAD R9, R70.reuse, 0x4c, RZ ;  /* 0x0000004c46097824 */ /* 0x040fe200078e02ff */
[C---:B------:R-:W-:Y:S01]  /*27f0*/  SEL R51, R5.reuse, R10, !P3 ;  /* 0x0000000a05337207 */ /* 0x040fe20005800000 */
[----:B------:R-:W-:Y:S01]  /*2800*/  STL [R1+0xfc], R122 ;  /* 0x0000fc7a01007387 */ /* 0x000fe20000100800 */
[----:B------:R-:W-:Y:S01]  /*2810*/  SEL R50, R5, R12, !P3 ;  /* 0x0000000c05327207 */ /* 0x000fe20005800000 */
[C---:B------:R-:W-:Y:S01]  /*2820*/  IMAD R135, R70.reuse, 0x13, RZ ;  /* 0x0000001346877824 */ /* 0x040fe200078e02ff */
[-C--:B-1----:R-:W-:Y:S01]  /*2830*/  LEA.HI.X.SX32 R21, R17, R75.reuse, 0x2, P0 ;  /* 0x0000004b11157211 */ /* 0x082fe200000f16ff */
[----:B------:R-:W-:Y:S01]  /*2840*/  STL [R1+0x1a4], R17 ;  /* 0x0001a41101007387 */ /* 0x000fe20000100800 */
[----:B------:R-:W-:Y:S01]  /*2850*/  IADD3 R16, P0, PT, R61, R74, RZ ;  /* 0x0000004a3d107210 */ /* 0x000fe20007f1e0ff */
[C---:B------:R-:W-:Y:S01]  /*2860*/  IMAD R73, R70.reuse, 0x58, RZ ;  /* 0x0000005846497824 */ /* 0x040fe200078e02ff */
[C---:B------:R-:W-:Y:S01]  /*2870*/  SEL R45, R5.reuse, R22, !P3 ;  /* 0x00000016052d7207 */ /* 0x040fe20005800000 */
[----:B------:R-:W-:Y:S01]  /*2880*/  STL [R1+0xec], R67 ;  /* 0x0000ec4301007387 */ /* 0x000fe20000100800 */
[C---:B------:R-:W-:Y:S01]  /*2890*/  SEL R44, R5.reuse, R36, !P3 ;  /* 0x00000024052c7207 */ /* 0x040fe20005800000 */
[C---:B------:R-:W-:Y:S01]  /*28a0*/  IMAD R134, R70.reuse, 0x16, RZ ;  /* 0x0000001646867824 */ /* 0x040fe200078e02ff */
[C---:B------:R-:W-:Y:S01]  /*28b0*/  SEL R26, R5.reuse, R8, !P3 ;  /* 0x00000008051a7207 */ /* 0x040fe20005800000 */
[----:B------:R1:W-:Y:S01]  /*28c0*/  STL [R1+0x1a0], R15 ;  /* 0x0001a00f01007387 */ /* 0x0003e20000100800 */
[----:B------:R-:W-:Y:S01]  /*28d0*/  SEL R41, R5, R58, !P3 ;  /* 0x0000003a05297207 */ /* 0x000fe20005800000 */
[----:B------:R-:W-:Y:S01]  /*28e0*/  VIADD R8, R251, 0xfffffffd ;  /* 0xfffffffdfb087836 */ /* 0x000fe20000000000 */
[C---:B------:R-:W-:Y:S01]  /*28f0*/  SEL R37, R5.reuse, R60, !P3 ;  /* 0x0000003c05257207 */ /* 0x040fe20005800000 */
[C---:B------:R-:W-:Y:S01]  /*2900*/  IMAD R136, R70.reuse, 0x15, RZ ;  /* 0x0000001546887824 */ /* 0x040fe200078e02ff */
        /* <DEDUP_REMOVED lines=24> */
[----:B------:R-:W-:Y:S01]  /*2a90*/  SEL R252, R5, R90, !P3 ;  /* 0x0000005a05fc7207 */ /* 0x000fe20005800000 */
[----:B------:R-:W-:Y:S01]  /*2aa0*/  VIADD R5, R251, 0xffffffff ;  /* 0xfffffffffb057836 */ /* 0x000fe20000000000 */
[----:B------:R-:W-:Y:S01]  /*2ab0*/  ISETP.GE.U32.AND P5, PT, R7, 0x7fffffbf, PT ;  /* 0x7fffffbf0700780c */ /* 0x000fe20003fa6070 */
[----:B------:R-:W-:Y:S01]  /*2ac0*/  IMAD R7, R70, 0x50, RZ ;  /* 0x0000005046077824 */ /* 0x000fe200078e02ff */
[-C--:B-1----:R-:W-:Y:S01]  /*2ad0*/  LEA.HI.X.SX32 R15, R139, R75.reuse, 0x2, P4 ;  /* 0x0000004b8b0f7211 */ /* 0x082fe200020f16ff */
[----:B------:R-:W-:Y:S01]  /*2ae0*/  STL [R1+0x198], R139 ;  /* 0x0001988b01007387 */ /* 0x000fe20000100800 */
[-C--:B------:R-:W-:Y:S01]  /*2af0*/  LEA.HI.X.SX32 R17, R140, R75.reuse, 0x2, P0 ;  /* 0x0000004b8c117211 */ /* 0x080fe200000f16ff */
[C---:B------:R-:W-:Y:S01]  /*2b00*/  IMAD R124, R70.reuse, 0x1b, RZ ;  /* 0x0000001b467c7824 */ /* 0x040fe200078e02ff */
[-C--:B------:R-:W-:Y:S01]  /*2b10*/  IADD3 R10, P4, PT, R11, R74.reuse, RZ ;  /* 0x0000004a0b0a7210 */ /* 0x080fe20007f9e0ff */
[----:B------:R-:W-:Y:S01]  /*2b20*/  STL [R1+0xd8], R61 ;  /* 0x0000d83d01007387 */ /* 0x000fe20000100800 */
[-C--:B------:R-:W-:Y:S01]  /*2b30*/  IADD3 R12, P0, PT, R13, R74.reuse, RZ ;  /* 0x0000004a0d0c7210 */ /* 0x080fe20007f1e0ff */
[----:B------:R-:W-:Y:S01]  /*2b40*/  IMAD R91, R70, 0x78, RZ ;  /* 0x00000078465b7824 */ /* 0x000fe200078e02ff */
[-C--:B------:R-:W-:Y:S01]  /*2b50*/  LEA.HI.X.SX32 R11, R138, R75.reuse, 0x2, P4 ;  /* 0x0000004b8a0b7211 */ /* 0x080fe200020f16ff */
[----:B------:R-:W-:Y:S01]  /*2b60*/  STL [R1+0x194], R133 ;  /* 0x0001948501007387 */ /* 0x000fe20000100800 */
[----:B------:R-:W-:Y:S01]  /*2b70*/  ISETP.GE.U32.AND P3, PT, R5, 0x7fffffc0, PT ;  /* 0x7fffffc00500780c */ /* 0x000fe20003f66070 */
[----:B------:R-:W-:Y:S01]  /*2b80*/  IMAD R5, R70, 0x54, RZ ;  /* 0x0000005446057824 */ /* 0x000fe200078e02ff */
[----:B------:R-:W-:Y:S01]  /*2b90*/  ISETP.GE.U32.AND P2, PT, R8, 0x7fffffbe, PT ;  /* 0x7fffffbe0800780c */ /* 0x000fe20003f46070 */
[----:B------:R-:W-:Y:S01]  /*2ba0*/  STL [R1+0x190], R138 ;  /* 0x0001908a01007387 */ /* 0x000fe20000100800 */
[-C--:B------:R-:W-:Y:S01]  /*2bb0*/  LEA.HI.X.SX32 R13, R133, R75.reuse, 0x2, P0 ;  /* 0x0000004b850d7211 */ /* 0x080fe200000f16ff */
[C---:B------:R-:W-:Y:S01]  /*2bc0*/  IMAD R89, R70.reuse, 0x74, RZ ;  /* 0x0000007446597824 */ /* 0x040fe200078e02ff */
[-C--:B------:R-:W-:Y:S01]  /*2bd0*/  IADD3 R6, P4, PT, R7, R74.reuse, RZ ;  /* 0x0000004a07067210 */ /* 0x080fe20007f9e0ff */
[----:B------:R-:W-:Y:S01]  /*2be0*/  STL [R1+0x18c], R135 ;  /* 0x00018c8701007387 */ /* 0x000fe20000100800 */
[-C--:B------:R-:W-:Y:S01]  /*2bf0*/  IADD3 R8, P0, PT, R9, R74.reuse, RZ ;  /* 0x0000004a09087210 */ /* 0x080fe20007f1e0ff */
[C---:B------:R-:W-:Y:S01]  /*2c00*/  IMAD R92, R70.reuse, 0x1d, RZ ;  /* 0x0000001d465c7824 */ /* 0x040fe200078e02ff */
[-C--:B------:R-:W-:Y:S01]  /*2c10*/  LEA.HI.X.SX32 R7, R137, R75.reuse, 0x2, P4 ;  /* 0x0000004b89077211 */ /* 0x080fe200020f16ff */
        /* <DEDUP_REMOVED lines=9> */
[-C--:B------:R-:W-:Y:S01]  /*2cb0*/  LEA.HI.X.SX32 R5, R136, R75.reuse, 0x2, P0 ;  /* 0x0000004b88057211 */ /* 0x080fe200000f16ff */
[C---:B------:R-:W-:Y:S01]  /*2cc0*/  IMAD R96, R70.reuse, 0x1f, RZ ;  /* 0x0000001f46607824 */ /* 0x040fe200078e02ff */
[-C--:B------:R-:W-:Y:S01]  /*2cd0*/  IADD3 R78, P4, PT, R79, R74.reuse, RZ ;  /* 0x0000004a4f4e7210 */ /* 0x080fe20007f9e0ff */
[----:B------:R-:W-:Y:S01]  /*2ce0*/  STL [R1+0x178], R128 ;  /* 0x0001788001007387 */ /* 0x000fe20000100800 */
[-C--:B------:R-:W-:Y:S01]  /*2cf0*/  IADD3 R76, P0, PT, R77, R74.reuse, RZ ;  /* 0x0000004a4d4c7210 */ /* 0x080fe20007f1e0ff */
[----:B------:R-:W-:Y:S01]  /*2d00*/  IMAD.SHL.U32 R98, R70, 0x20, RZ ;  /* 0x0000002046627824 */ /* 0x000fe200078e00ff */
        /* <DEDUP_REMOVED lines=13> */
[----:B------:R1:W-:Y:S01]  /*2de0*/  STL [R1+0x164], R94 ;  /* 0x0001645e01007387 */ /* 0x0003e20000100800 */
        /* <DEDUP_REMOVED lines=14> */
[CC--:B-1----:R-:W-:Y:S01]  /*2ed0*/  LEA R94, P4, R70.reuse, R74.reuse, 0x7 ;  /* 0x0000004a465e7211 */ /* 0x0c2fe200078838ff */
[----:B------:R1:W-:Y:S01]  /*2ee0*/  STL [R1+0x154], R102 ;  /* 0x0001546601007387 */ /* 0x0003e20000100800 */
[-C--:B------:R-:W-:Y:S01]  /*2ef0*/  IADD3 R92, P0, PT, R93, R74.reuse, RZ ;  /* 0x0000004a5d5c7210 */ /* 0x080fe20007f1e0ff */
[----:B------:R-:W-:Y:S01]  /*2f00*/  IMAD R107, R70, 0x98, RZ ;  /* 0x00000098466b7824 */ /* 0x000fe200078e02ff */
[-C--:B------:R-:W-:Y:S01]  /*2f10*/  LEA.HI.X.SX32 R95, R98, R75.reuse, 0x2, P4 ;  /* 0x0000004b625f7211 */ /* 0x080fe200020f16ff */
[----:B------:R-:W-:Y:S01]  /*2f20*/  IMAD R105, R70, 0x94, RZ ;  /* 0x0000009446697824 */ /* 0x000fe200078e02ff */
[-C--:B------:R-:W-:Y:S01]  /*2f30*/  LEA.HI.X.SX32 R93, R96, R75.reuse, 0x2, P0 ;  /* 0x0000004b605d7211 */ /* 0x080fe200000f16ff */
[C---:B------:R-:W-:Y:S01]  /*2f40*/  IMAD R108, R70.reuse, 0x25, RZ ;  /* 0x00000025466c7824 */ /* 0x040fe200078e02ff */
[-C--:B--2---:R-:W-:Y:S01]  /*2f50*/  IADD3 R98, P4, PT, R99, R74.reuse, RZ ;  /* 0x0000004a63627210 */ /* 0x084fe20007f9e0ff */
[----:B------:R-:W-:Y:S01]  /*2f60*/  IMAD R110, R70, 0x26, RZ ;  /* 0x00000026466e7824 */ /* 0x000fe200078e02ff */
[-C--:B------:R-:W-:Y:S01]  /*2f70*/  IADD3 R96, P0, PT, R97, R74.reuse, RZ ;  /* 0x0000004a61607210 */ /* 0x080fe20007f1e0ff */
[----:B------:R2:W-:Y:S01]  /*2f80*/  STL [R1+0x14c], R104 ;  /* 0x00014c6801007387 */ /* 0x0005e20000100800 */
[-C--:B------:R-:W-:Y:S01]  /*2f90*/  LEA.HI.X.SX32 R99, R102, R75.reuse, 0x2, P4 ;  /* 0x0000004b66637211 */ /* 0x080fe200020f16ff */
[----:B------:R-:W-:Y:S01]  /*2fa0*/  IMAD R111, R70, 0xa0, RZ ;  /* 0x000000a0466f7824 */ /* 0x000fe200078e02ff */
[-C--:B------:R-:W-:Y:S01]  /*2fb0*/  LEA.HI.X.SX32 R97, R100, R75.reuse, 0x2, P0 ;  /* 0x0000004b64617211 */ /* 0x080fe200000f16ff */
[C---:B------:R-:W-:Y:S01]  /*2fc0*/  IMAD R109, R70.reuse, 0x9c, RZ ;  /* 0x0000009c466d7824 */ /* 0x040fe200078e02ff */
[-C--:B-1----:R-:W-:Y:S01]  /*2fd0*/  IADD3 R102, P4, PT, R103, R74.reuse, RZ ;  /* 0x0000004a67667210 */ /* 0x082fe20007f9e0ff */
[----:B------:R-:W-:Y:S01]  /*2fe0*/  STL [R1+0x148], R108 ;  /* 0x0001486c01007387 */ /* 0x000fe20000100800 */
[-C--:B------:R-:W-:Y:S01]  /*2ff0*/  IADD3 R100, P0, PT, R101, R74.reuse, RZ ;  /* 0x0000004a65647210 */ /* 0x080fe20007f1e0ff */
[----:B------:R-:W-:Y:S01]  /*3000*/  IMAD R112, R70, 0x27, RZ ;  /* 0x0000002746707824 */ /* 0x000fe200078e02ff */
[-C--:B------:R-:W-:Y:S01]  /*3010*/  LEA.HI.X.SX32 R103, R106, R75.reuse, 0x2, P4 ;  /* 0x0000004b6a677211 */ /* 0x080fe200020f16ff */
[----:B------:R1:W-:Y:S01]  /*3020*/  STL [R1+0x140], R110 ;  /* 0x0001406e01007387 */ /* 0x0003e20000100800 */
[-C--:B------:R-:W-:Y:S01]  /*3030*/  LEA.HI.X.SX32 R101, R104, R75.reuse, 0x2, P0 ;  /* 0x0000004b68657211 */ /* 0x080fe200000f16ff */
[C---:B------:R-:W-:Y:S01]  /*3040*/  IMAD R115, R70.reuse, 0xa8, RZ ;  /* 0x000000a846737824 */ /* 0x040fe200078e02ff */
[-C--:B------:R-:W-:Y:S01]  /*3050*/  IADD3 R106, P4, PT, R107, R74.reuse, RZ ;  /* 0x0000004a6b6a7210 */ /* 0x080fe20007f9e0ff */
[C---:B------:R-:W-:Y:S01]  /*3060*/  IMAD R113, R70.reuse, 0xa4, RZ ;  /* 0x000000a446717824 */ /* 0x040fe200078e02ff */
[-C--:B--2---:R-:W-:Y:S01]  /*3070*/  IADD3 R104, P0, PT, R105, R74.reuse, RZ ;  /* 0x0000004a69687210 */ /* 0x084fe20007f1e0ff */
[----:B------:R-:W-:Y:S01]  /*3080*/  IMAD R116, R70, 0x29, RZ ;  /* 0x0000002946747824 */ /* 0x000fe200078e02ff */
[-C--:B------:R-:W-:Y:S01]  /*3090*/  LEA.HI.X.SX32 R107, R110, R75.reuse, 0x2, P4 ;  /* 0x0000004b6e6b7211 */ /* 0x080fe200020f16ff */
[----:B------:R-:W-:Y:S01]  /*30a0*/  IMAD R118, R70, 0x2a, RZ ;  /* 0x0000002a46767824 */ /* 0x000fe200078e02ff */
[-C--:B------:R-:W-:Y:S01]  /*30b0*/  LEA.HI.X.SX32 R105, R108, R75.reuse, 0x2, P0 ;  /* 0x0000004b6c697211 */ /* 0x080fe200000f16ff */
[----:B------:R2:W-:Y:S01]  /*30c0*/  STL [R1+0x13c], R112 ;  /* 0x00013c7001007387 */ /* 0x0005e20000100800 */
[-C--:B-1----:R-:W-:Y:S01]  /*30d0*/  IADD3 R110, P4, PT, R111, R74.reuse, RZ ;  /* 0x0000004a6f6e7210 */ /* 0x082fe20007f9e0ff */
[C---:B------:R-:W-:Y:S01]  /*30e0*/  IMAD R119, R70.reuse, 0xb0, RZ ;  /* 0x000000b046777824 */ /* 0x040fe200078e02ff */
[-C--:B------:R-:W-:Y:S01]  /*30f0*/  IADD3 R108, P0, PT, R109, R74.reuse, RZ ;  /* 0x0000004a6d6c7210 */ /* 0x080fe20007f1e0ff */
[----:B------:R-:W-:Y:S01]  /*3100*/  IMAD R117, R70, 0xac, RZ ;  /* 0x000000ac46757824 */ /* 0x000fe200078e02ff */
[-C--:B------:R-:W-:Y:S01]  /*3110*/  LEA.HI.X.SX32 R111, R114, R75.reuse, 0x2, P4 ;  /* 0x0000004b726f7211 */ /* 0x080fe200020f16ff */
[----:B------:R1:W-:Y:S01]  /*3120*/  STL [R1+0x138], R116 ;  /* 0x0001387401007387 */ /* 0x0003e20000100800 */
[-C--:B------:R-:W-:Y:S01]  /*3130*/  LEA.HI.X.SX32 R109, R112, R75.reuse, 0x2, P0 ;  /* 0x0000004b706d7211 */ /* 0x080fe200000f16ff */
[C---:B------:R-:W-:Y:S01]  /*3140*/  IMAD R120, R70.reuse, 0x2b, RZ ;  /* 0x0000002b46787824 */ /* 0x040fe200078e02ff */
[-C--:B------:R-:W-:Y:S01]  /*3150*/  IADD3 R114, P4, PT, R115, R74.reuse, RZ ;  /* 0x0000004a73727210 */ /* 0x080fe20007f9e0ff */
[----:B------:R3:W-:Y:S01]  /*3160*/  STL [R1+0x4c], R69 ;  /* 0x00004c4501007387 */ /* 0x0007e20000100800 */
[-C--:B--2---:R-:W-:Y:S01]  /*3170*/  IADD3 R112, P0, PT, R113, R74.reuse, RZ ;  /* 0x0000004a71707210 */ /* 0x084fe20007f1e0ff */
[----:B------:R-:W-:Y:S01]  /*3180*/  IMAD R123, R70, 0xb8, RZ ;  /* 0x000000b8467b7824 */ /* 0x000fe200078e02ff */
[-C--:B------:R-:W-:Y:S01]  /*3190*/  LEA.HI.X.SX32 R115, R118, R75.reuse, 0x2, P4 ;  /* 0x0000004b76737211 */ /* 0x080fe200020f16ff */
[----:B------:R2:W-:Y:S01]  /*31a0*/  STL [R1+0x130], R118 ;  /* 0x0001307601007387 */ /* 0x0005e20000100800 */
[-C--:B------:R-:W-:Y:S01]  /*31b0*/  LEA.HI.X.SX32 R113, R116, R75.reuse, 0x2, P0 ;  /* 0x0000004b74717211 */ /* 0x080fe200000f16ff */
[C---:B------:R-:W-:Y:S01]  /*31c0*/  IMAD R121, R70.reuse, 0xb4, RZ ;  /* 0x000000b446797824 */ /* 0x040fe200078e02ff */
[-C--:B-1----:R-:W-:Y:S01]  /*31d0*/  IADD3 R116, P0, PT, R117, R74.reuse, RZ ;  /* 0x0000004a75747210 */ /* 0x082fe20007f1e0ff */
[C---:B------:R-:W-:Y:S01]  /*31e0*/  IMAD R68, R70.reuse, 0x2e, RZ ;  /* 0x0000002e46447824 */ /* 0x040fe200078e02ff */
[----:B------:R1:W-:Y:S01]  /*31f0*/  STL [R1+0x12c], R120 ;  /* 0x00012c7801007387 */ /* 0x0003e20000100800 */
[----:B---3--:R-:W-:Y:S01]  /*3200*/  IMAD R69, R70, 0x2d, RZ ;  /* 0x0000002d46457824 */ /* 0x008fe200078e02ff */
[-C--:B------:R-:W-:Y:S01]  /*3210*/  LEA.HI.X.SX32 R117, R120, R75.reuse, 0x2, P0 ;  /* 0x0000004b78757211 */ /* 0x080fe200000f16ff */
[----:B------:R-:W-:Y:S01]  /*3220*/  IMAD R127, R70, 0xc0, RZ ;  /* 0x000000c0467f7824 */ /* 0x000fe200078e02ff */
[----:B------:R-:W-:Y:S01]  /*3230*/  ISETP.NE.U32.AND P1, PT, R2, RZ, PT ;  /* 0x000000ff0200720c */ /* 0x000fe20003f25070 */
[C---:B------:R-:W-:Y:S01]  /*3240*/  IMAD R125, R70.reuse, 0xbc, RZ ;  /* 0x000000bc467d7824 */ /* 0x040fe200078e02ff */
[-C--:B--2---:R-:W-:Y:S01]  /*3250*/  IADD3 R118, P4, PT, R119, R74.reuse, RZ ;  /* 0x0000004a77767210 */ /* 0x084fe20007f9e0ff */
[C---:B------:R-:W-:Y:S01]  /*3260*/  IMAD R66, R70.reuse, 0x2f, RZ ;  /* 0x0000002f46427824 */ /* 0x040fe200078e02ff */
[----:B------:R-:W-:Y:S01]  /*3270*/  STL [R1+0x128], R69 ;  /* 0x0001284501007387 */ /* 0x000fe20000100800 */
[----:B------:R-:W-:Y:S01]  /*3280*/  IMAD R131, R70, 0xc8, RZ ;  /* 0x000000c846837824 */ /* 0x000fe200078e02ff */
[-C--:B------:R-:W-:Y:S01]  /*3290*/  LEA.HI.X.SX32 R119, R122, R75.reuse, 0x2, P4 ;  /* 0x0000004b7a777211 */ /* 0x080fe200020f16ff */
[C---:B------:R-:W-:Y:S01]  /*32a0*/  IMAD R129, R70.reuse, 0xc4, RZ ;  /* 0x000000c446817824 */ /* 0x040fe200078e02ff */
[-C--:B------:R-:W-:Y:S01]  /*32b0*/  IADD3 R122, P4, PT, R123, R74.reuse, RZ ;  /* 0x0000004a7b7a7210 */ /* 0x080fe20007f9e0ff */
[C---:B------:R-:W-:Y:S01]  /*32c0*/  IMAD R65, R70.reuse, 0x32, RZ ;  /* 0x0000003246417824 */ /* 0x040fe200078e02ff */
[-C--:B-1----:R-:W-:Y:S01]  /*32d0*/  IADD3 R120, P0, PT, R121, R74.reuse, RZ ;  /* 0x0000004a79787210 */ /* 0x082fe20007f1e0ff */
[----:B------:R-:W-:Y:S01]  /*32e0*/  IMAD R22, R70, 0x31, RZ ;  /* 0x0000003146167824 */ /* 0x000fe200078e02ff */
[-C--:B------:R-:W-:Y:S01]  /*32f0*/  LEA.HI.X.SX32 R123, R68, R75.reuse, 0x2, P4 ;  /* 0x0000004b447b7211 */ /* 0x080fe200020f16ff */
[C---:B------:R-:W-:Y:S01]  /*3300*/  IMAD R135, R70.reuse, 0xd0, RZ ;  /* 0x000000d046877824 */ /* 0x040fe200078e02ff */
[-C--:B------:R-:W-:Y:S01]  /*3310*/  LEA.HI.X.SX32 R121, R69, R75.reuse, 0x2, P0 ;  /* 0x0000004b45797211 */ /* 0x080fe200000f16ff */
[C---:B------:R-:W-:Y:S01]  /*3320*/  IMAD R133, R70.reuse, 0xcc, RZ ;  /* 0x000000cc46857824 */ /* 0x040fe200078e02ff */
[-C--:B------:R-:W-:Y:S01]  /*3330*/  IADD3 R126, P4, PT, R127, R74.reuse, RZ ;  /* 0x0000004a7f7e7210 */ /* 0x080fe20007f9e0ff */
[C---:B------:R-:W-:Y:S01]  /*3340*/  IMAD R64, R70.reuse, 0x33, RZ ;  /* 0x0000003346407824 */ /* 0x040fe200078e02ff */
[-C--:B------:R-:W-:Y:S01]  /*3350*/  IADD3 R124, P0, PT, R125, R74.reuse, RZ ;  /* 0x0000004a7d7c7210 */ /* 0x080fe20007f1e0ff */
[C---:B------:R-:W-:Y:S01]  /*3360*/  IMAD R139, R70.reuse, 0xd8, RZ ;  /* 0x000000d8468b7824 */ /* 0x040fe200078e02ff */
[-C--:B------:R-:W-:Y:S01]  /*3370*/  LEA.HI.X.SX32 R127, R67, R75.reuse, 0x2, P4 ;  /* 0x0000004b437f7211 */ /* 0x080fe200020f16ff */
[----:B------:R-:W-:Y:S01]  /*3380*/  IMAD R137, R70, 0xd4, RZ ;  /* 0x000000d446897824 */ /* 0x000fe200078e02ff */
[-C--:B------:R-:W-:Y:S01]  /*3390*/  LEA.HI.X.SX32 R125, R66, R75.reuse, 0x2, P0 ;  /* 0x0000004b427d7211 */ /* 0x080fe200000f16ff */
[----:B------:R-:W-:Y:S01]  /*33a0*/  STL [R1+0x124], R68 ;  /* 0x0001244401007387 */ /* 0x000fe20000100800 */
[-C--:B------:R-:W-:Y:S01]  /*33b0*/  IADD3 R130, P4, PT, R131, R74.reuse, RZ ;  /* 0x0000004a83827210 */ /* 0x080fe20007f9e0ff */
[C---:B------:R-:W-:Y:S01]  /*33c0*/  IMAD R62, R70.reuse, 0x35, RZ ;  /* 0x00000035463e7824 */ /* 0x040fe200078e02ff */
[-C--:B------:R-:W-:Y:S01]  /*33d0*/  IADD3 R128, P0, PT, R129, R74.reuse, RZ ;  /* 0x0000004a81807210 */ /* 0x080fe20007f1e0ff */
[----:B------:R-:W-:Y:S01]  /*33e0*/  STL [R1+0x120], R66 ;  /* 0x0001204201007387 */ /* 0x000fe20000100800 */
[-C--:B------:R-:W-:Y:S01]  /*33f0*/  LEA.HI.X.SX32 R131, R65, R75.reuse, 0x2, P4 ;  /* 0x0000004b41837211 */ /* 0x080fe200020f16ff */
[----:B------:R-:W-:Y:S01]  /*3400*/  IMAD R60, R70, 0x36, RZ ;  /* 0x00000036463c7824 */ /* 0x000fe200078e02ff */
[-C--:B------:R-:W-:Y:S01]  /*3410*/  LEA.HI.X.SX32 R129, R22, R75.reuse, 0x2, P0 ;  /* 0x0000004b16817211 */ /* 0x080fe200000f16ff */
[----:B------:R1:W-:Y:S01]  /*3420*/  STL [R1+0x118], R22 ;  /* 0x0001181601007387 */ /* 0x0003e20000100800 */
[-C--:B------:R-:W-:Y:S01]  /*3430*/  IADD3 R134, P4, PT, R135, R74.reuse, RZ ;  /* 0x0000004a87867210 */ /* 0x080fe20007f9e0ff */
[C---:B------:R-:W-:Y:S01]  /*3440*/  IMAD R58, R70.reuse, 0x37, RZ ;  /* 0x00000037463a7824 */ /* 0x040fe200078e02ff */
[-C--:B------:R-:W-:Y:S01]  /*3450*/  IADD3 R132, P0, PT, R133, R74.reuse, RZ ;  /* 0x0000004a85847210 */ /* 0x080fe20007f1e0ff */
[----:B------:R-:W-:Y:S01]  /*3460*/  STL [R1+0x114], R65 ;  /* 0x0001144101007387 */ /* 0x000fe20000100800 */
[-C--:B------:R-:W-:Y:S01]  /*3470*/  LEA.HI.X.SX32 R135, R63, R75.reuse, 0x2, P4 ;  /* 0x0000004b3f877211 */ /* 0x080fe200020f16ff */
[----:B------:R-:W-:Y:S01]  /*3480*/  IMAD R141, R70, 0xdc, RZ ;  /* 0x000000dc468d7824 */ /* 0x000fe200078e02ff */
[-C--:B------:R-:W-:Y:S01]  /*3490*/  LEA.HI.X.SX32 R133, R64, R75.reuse, 0x2, P0 ;  /* 0x0000004b40857211 */ /* 0x080fe200000f16ff */
[C---:B------:R-:W-:Y:S01]  /*34a0*/  IMAD R143, R70.reuse, 0xe0, RZ ;  /* 0x000000e0468f7824 */ /* 0x040fe200078e02ff */
[-C--:B------:R-:W-:Y:S01]  /*34b0*/  IADD3 R138, P4, PT, R139, R74.reuse, RZ ;  /* 0x0000004a8b8a7210 */ /* 0x080fe20007f9e0ff */
[C---:B------:R-:W-:Y:S01]  /*34c0*/  IMAD R57, R70.reuse, 0x39, RZ ;  /* 0x0000003946397824 */ /* 0x040fe200078e02ff */
[-C--:B------:R-:W-:Y:S01]  /*34d0*/  IADD3 R136, P0, PT, R137, R74.reuse, RZ ;  /* 0x0000004a89887210 */ /* 0x080fe20007f1e0ff */
[----:B------:R-:W-:Y:S01]  /*34e0*/  STL [R1+0x110], R64 ;  /* 0x0001104001007387 */ /* 0x000fe20000100800 */
[----:B------:R-:W-:Y:S01]  /*34f0*/  IMAD R56, R70, 0x3a, RZ ;  /* 0x0000003a46387824 */ /* 0x000fe200078e02ff */
[-C--:B------:R-:W-:Y:S01]  /*3500*/  LEA.HI.X.SX32 R139, R60, R75.reuse, 0x2, P4 ;  /* 0x0000004b3c8b7211 */ /* 0x080fe200020f16ff */
[C---:B------:R-:W-:Y:S01]  /*3510*/  IMAD R36, R70.reuse, 0x3b, RZ ;  /* 0x0000003b46247824 */ /* 0x040fe200078e02ff */
[----:B------:R-:W-:Y:S01]  /*3520*/  STL [R1+0x108], R62 ;  /* 0x0001083e01007387 */ /* 0x000fe20000100800 */
[----:B-1----:R-:W-:Y:S01]  /*3530*/  IMAD R22, R70, 0x3d, RZ ;  /* 0x0000003d46167824 */ /* 0x002fe200078e02ff */
[-C--:B------:R-:W-:Y:S01]  /*3540*/  LEA.HI.X.SX32 R137, R62, R75.reuse, 0x2, P0 ;  /* 0x0000004b3e897211 */ /* 0x080fe200000f16ff */
[C---:B------:R-:W-:Y:S01]  /*3550*/  IMAD R145, R70.reuse, 0xe4, RZ ;  /* 0x000000e446917824 */ /* 0x040fe200078e02ff */
[----:B------:R1:W-:Y:S01]  /*3560*/  STL [R1+0x104], R60 ;  /* 0x0001043c01007387 */ /* 0x0003e20000100800 */
[C---:B------:R-:W-:Y:S01]  /*3570*/  IMAD R147, R70.reuse, 0xe8, RZ ;  /* 0x000000e846937824 */ /* 0x040fe200078e02ff */
[-C--:B------:R-:W-:Y:S01]  /*3580*/  IADD3 R140, P0, PT, R141, R74.reuse, RZ ;  /* 0x0000004a8d8c7210 */ /* 0x080fe20007f1e0ff */
[C---:B------:R-:W-:Y:S01]  /*3590*/  IMAD R149, R70.reuse, 0xec, RZ ;  /* 0x000000ec46957824 */ /* 0x040fe200078e02ff */
[----:B------:R-:W-:Y:S01]  /*35a0*/  STL [R1+0x100], R58 ;  /* 0x0001003a01007387 */ /* 0x000fe20000100800 */
[-C--:B------:R-:W-:Y:S01]  /*35b0*/  IADD3 R142, P4, PT, R143, R74.reuse, RZ ;  /* 0x0000004a8f8e7210 */ /* 0x080fe20007f9e0ff */
[----:B------:R-:W-:Y:S01]  /*35c0*/  IMAD R213, R70, 0xf0, RZ ;  /* 0x000000f046d57824 */ /* 0x000fe200078e02ff */
[-C--:B------:R-:W-:Y:S01]  /*35d0*/  LEA.HI.X.SX32 R141, R58, R75.reuse, 0x2, P0 ;  /* 0x0000004b3a8d7211 */ /* 0x080fe200000f16ff */
[----:B------:R-:W-:Y:S01]  /*35e0*/  STL [R1+0xf8], R57 ;  /* 0x0000f83901007387 */ /* 0x000fe20000100800 */
[-C--:B------:R-:W-:Y:S01]  /*35f0*/  LEA.HI.X.SX32 R143, R59, R75.reuse, 0x2, P4 ;  /* 0x0000004b3b8f7211 */ /* 0x080fe200020f16ff */
[C---:B-1----:R-:W-:Y:S01]  /*3600*/  IMAD R60, R70.reuse, 0x3e, RZ ;  /* 0x0000003e463c7824 */ /* 0x042fe200078e02ff */
[-C--:B------:R-:W-:Y:S01]  /*3610*/  IADD3 R144, P0, PT, R145, R74.reuse, RZ ;  /* 0x0000004a91907210 */ /* 0x080fe20007f1e0ff */
[----:B------:R1:W-:Y:S01]  /*3620*/  STL [R1+0xf4], R56 ;  /* 0x0000f43801007387 */ /* 0x0003e20000100800 */
[-C--:B------:R-:W-:Y:S01]  /*3630*/  IADD3 R146, P4, PT, R147, R74.reuse, RZ ;  /* 0x0000004a93927210 */ /* 0x080fe20007f9e0ff */
[----:B------:R-:W-:Y:S01]  /*3640*/  IMAD R215, R70, 0xf4, RZ ;  /* 0x000000f446d77824 */ /* 0x000fe200078e02ff */
[-C--:B------:R-:W-:Y:S01]  /*3650*/  LEA.HI.X.SX32 R145, R57, R75.reuse, 0x2, P0 ;  /* 0x0000004b39917211 */ /* 0x080fe200000f16ff */
[----:B------:R2:W-:Y:S01]  /*3660*/  STL [R1+0xf0], R36 ;  /* 0x0000f02401007387 */ /* 0x0005e20000100800 */
[-C--:B------:R-:W-:Y:S01]  /*3670*/  LEA.HI.X.SX32 R147, R56, R75.reuse, 0x2, P4 ;  /* 0x0000004b38937211 */ /* 0x080fe200020f16ff */
[----:B------:R-:W-:Y:S01]  /*3680*/  VIADD R59, R251, 0x3f ;  /* 0x0000003ffb3b7836 */ /* 0x000fe20000000000 */
[-C--:B------:R-:W-:Y:S01]  /*3690*/  IADD3 R148, P0, PT, R149, R74.reuse, RZ ;  /* 0x0000004a95947210 */ /* 0x080fe20007f1e0ff */
[----:B------:R3:W-:Y:S01]  /*36a0*/  STL [R1+0xe8], R22 ;  /* 0x0000e81601007387 */ /* 0x0007e20000100800 */
[-C--:B------:R-:W-:Y:S01]  /*36b0*/  IADD3 R212, P4, PT, R213, R74.reuse, RZ ;  /* 0x0000004ad5d47210 */ /* 0x080fe20007f9e0ff */
[----:B-1----:R-:W-:Y:S01]  /*36c0*/  VIADD R56, R251, 0xffffffc0 ;  /* 0xffffffc0fb387836 */ /* 0x002fe20000000000 */
[----:B------:R-:W-:Y:S01]  /*36d0*/  IADD3 R214, P6, PT, R215, R74, RZ ;  /* 0x0000004ad7d67210 */ /* 0x000fe20007fde0ff */
[----:B------:R1:W-:Y:S01]  /*36e0*/  STL [R1+0xe4], R60 ;  /* 0x0000e43c01007387 */ /* 0x0003e20000100800 */
[----:B------:R-:W-:Y:S01]  /*36f0*/  LEA.HI.X.SX32 R149, R36, R75, 0x2, P0 ;  /* 0x0000004b24957211 */ /* 0x000fe200000f16ff */
[----:B------:R-:W-:Y:S01]  /*3700*/  IMAD R248, R55, R71, RZ ;  /* 0x0000004737f87224 */ /* 0x000fe200078e02ff */
[-C--:B------:R-:W-:Y:S01]  /*3710*/  LEA.HI.X.SX32 R213, R61, R75.reuse, 0x2, P4 ;  /* 0x0000004b3dd57211 */ /* 0x080fe200020f16ff */
[C---:B------:R-:W-:Y:S01]  /*3720*/  IMAD R217, R70.reuse, 0xf8, RZ ;  /* 0x000000f846d97824 */ /* 0x040fe200078e02ff */
[----:B------:R-:W-:Y:S01]  /*3730*/  ISETP.GT.AND P0, PT, R59, 0x3f, PT ;  /* 0x0000003f3b00780c */ /* 0x000fe20003f04270 */
[C---:B------:R-:W-:Y:S01]  /*3740*/  IMAD R58, R70.reuse, 0x3f, RZ ;  /* 0x0000003f463a7824 */ /* 0x040fe200078e02ff */
[C---:B------:R-:W-:Y:S01]  /*3750*/  ISETP.GE.AND P4, PT, R55.reuse, R56, PT ;  /* 0x000000383700720c */ /* 0x040fe20003f86270 */
[----:B------:R-:W-:Y:S01]  /*3760*/  IMAD R219, R70, 0xfc, RZ ;  /* 0x000000fc46db7824 */ /* 0x000fe200078e02ff */
[----:B------:R-:W-:Y:S01]  /*3770*/  LEA.HI.X.SX32 R215, R22, R75, 0x2, P6 ;  /* 0x0000004b16d77211 */ /* 0x000fe200030f16ff */
[----:B------:R-:W-:Y:S01]  /*3780*/  ULOP3.LUT UR4, UR4, 0x600000, URZ, 0xc0, !UPT ;  /* 0x0060000004047892 */ /* 0x000fe2000f8ec0ff */
[----:B------:R-:W-:-:S02]  /*3790*/  ISETP.GE.AND P6, PT, R55, R251, PT ;  /* 0x000000fb3700720c */ /* 0x000fc40003fc6270 */
[----:B--2---:R-:W-:Y:S02]  /*37a0*/  SEL R36, RZ, 0x4, !P0 ;  /* 0x00000004ff247807 */ /* 0x004fe40004000000 */
[----:B------:R-:W-:Y:S02]  /*37b0*/  SEL R55, RZ, 0x4, P4 ;  /* 0x00000004ff377807 */ /* 0x000fe40002000000 */
[----:B------:R-:W-:Y:S02]  /*37c0*/  LEA R220, P4, R248, UR14, 0x2 ;  /* 0x0000000ef8dc7c11 */ /* 0x000fe4000f8810ff */
[----:B------:R-:W-:Y:S02]  /*37d0*/  SEL R36, R36, RZ, !P6 ;  /* 0x000000ff24247207 */ /* 0x000fe40007000000 */
[----:B------:R-:W-:Y:S02]  /*37e0*/  IADD3 R216, P6, PT, R217, R74, RZ ;  /* 0x0000004ad9d87210 */ /* 0x000fe40007fde0ff */
[----:B---3--:R-:W-:Y:S01]  /*37f0*/  LEA.HI.X.SX32 R22, R248, UR15, 0x2, P4 ;  /* 0x0000000ff8167c11 */ /* 0x008fe2000a0f16ff */
[----:B-1----:R-:W-:Y:S10]  /*3800*/  BRA.U UP0, `(.L_x_5) ;  /* 0x0000000100187547 */ /* 0x002ff4000b800000 */
[----:B------:R-:W-:Y:S01]  /*3810*/  ELECT P4, URZ, PT ;  /* 0x0000000000ff782f */ /* 0x000fe20003880000 */
[----:B------:R-:W-:Y:S01]  /*3820*/  IMAD.MOV.U32 R57, RZ, RZ, 0x1 ;  /* 0x00000001ff397424 */ /* 0x000fe200078e00ff */
[----:B------:R-:W-:Y:S01]  /*3830*/  UMOV UR6, 0x40 ;  /* 0x0000004000067882 */ /* 0x000fe20000000000 */
[----:B------:R-:W-:Y:S01]  /*3840*/  UVIRTCOUNT.DEALLOC.SMPOOL 0x80 ;  /* 0x000000800000784c */ /* 0x000fe20000000000 */
[----:B------:R-:W-:-:S09]  /*3850*/  ULEA UR6, UR5, UR6, 0x18 ;  /* 0x0000000605067291 */ /* 0x000fd2000f8ec0ff */
[----:B------:R1:W-:Y:S03]  /*3860*/  @P4 STS.U8 [UR6], R57 ;  /* 0x00000039ff004988 */ /* 0x0003e60008000006 */
.L_x_5:
[----:B------:R-:W-:Y:S01]  /*3870*/  UIADD3 UR12, UPT, UPT, UR10, UR4, URZ ;  /* 0x000000040a0c7290 */ /* 0x000fe2000fffe0ff */
[----:B------:R-:W-:Y:S01]  /*3880*/  IADD3 R218, P4, PT, R219, R74, RZ ;  /* 0x0000004adbda7210 */ /* 0x000fe20007f9e0ff */
[----:B------:R-:W-:Y:S01]  /*3890*/  VOTEU.ALL UP1, P1 ;  /* 0x0000000000ff7886 */ /* 0x000fe20000820000 */
[C---:B-1----:R-:W-:Y:S01]  /*38a0*/  VIADD R57, R251.reuse, 0xfffffffc ;  /* 0xfffffffcfb397836 */ /* 0x042fe20000000000 */
[----:B------:R-:W-:Y:S01]  /*38b0*/  VOTEU.ALL UP2, P1 ;  /* 0x0000000000ff7886 */ /* 0x000fe20000840000 */
[----:B------:R-:W-:Y:S01]  /*38c0*/  LEA.HI.X.SX32 R219, R58, R75, 0x2, P4 ;  /* 0x0000004b3adb7211 */ /* 0x000fe200020f16ff */
[----:B------:R-:W-:Y:S01]  /*38d0*/  VIADD R58, R251, 0xfffffffa ;  /* 0xfffffffafb3a7836 */ /* 0x000fe20000000000 */
[----:B------:R-:W-:-:S04]  /*38e0*/  @!UP1 UIADD3 UR14, UPT, UPT, -UR7, 0x100000, URZ ;  /* 0x00100000070e9890 */ /* 0x000fc8000fffe1ff */
[----:B------:R-:W-:Y:S02]  /*38f0*/  @!UP1 USHF.L.U32 UR15, UR14, 0xb, URZ ;  /* 0x0000000b0e0f9899 */ /* 0x000fe400080006ff */
[----:B------:R-:W-:Y:S01]  /*3900*/  @!UP1 USHF.L.U32 UR14, UR14, 0x1, URZ ;  /* 0x000000010e0e9899 */ /* 0x000fe200080006ff */
[----:B------:R-:W-:Y:S01]  /*3910*/  IMAD.SHL.U32 R68, R70, 0x40, RZ ;  /* 0x0000004046447824 */ /* 0x000fe200078e00ff */
[----:B------:R-:W-:Y:S01]  /*3920*/  STTM.x64 tmem[UR12], RZ ;  /* 0x000000ff000079ed */ /* 0x000fe2000834000c */
[----:B------:R-:W1:Y:S01]  /*3930*/  FENCE.VIEW.ASYNC.T ;  /* 0x00000000000073c6 */ /* 0x000e620000000200 */
[----:B------:R-:W-:-:S04]  /*3940*/  @!UP1 UIADD3 UR4, UPT, UPT, -UR7, 0x100000, URZ ;  /* 0x0010000007049890 */ /* 0x000fc8000fffe1ff */
[----:B------:R-:W-:Y:S02]  /*3950*/  @!UP1 USHF.L.U32 UR5, UR4, 0xb, URZ ;  /* 0x0000000b04059899 */ /* 0x000fe400080006ff */
[----:B------:R-:W-:Y:S01]  /*3960*/  @!UP1 USHF.L.U32 UR4, UR4, 0x1, URZ ;  /* 0x0000000104049899 */ /* 0x000fe200080006ff */
[----:B-1----:R-:W-:Y:S01]  /*3970*/  BAR.SYNC.DEFER_BLOCKING 0x0 ;  /* 0x0000000000007b1d */ /* 0x002fe20000010000 */
[----:B------:R-:W-:Y:S01]  /*3980*/  ISETP.GE.U32.AND P4, PT, R57, 0x7fffffbd, PT ;  /* 0x7fffffbd3900780c */ /* 0x000fe20003f86070 */
[----:B------:R-:W-:Y:S01]  /*3990*/  VIADD R57, R251, 0xfffffffb ;  /* 0xfffffffbfb397836 */ /* 0x000fe20000000000 */
[----:B------:R-:W-:Y:S01]  /*39a0*/  LEA R249, R2, UR11, 0x8 ;  /* 0x0000000b02f97c11 */ /* 0x000fe2000f8e40ff */
[----:B------:R-:W-:Y:S01]  /*39b0*/  IMAD.SHL.U32 R71, R71, 0x40, RZ ;  /* 0x0000004047477824 */ /* 0x000fe200078e00ff */
[----:B------:R-:W-:Y:S01]  /*39c0*/  LEA.HI.X.SX32 R217, R60, R75, 0x2, P6 ;  /* 0x0000004b3cd97211 */ /* 0x000fe200030f16ff */
[----:B------:R-:W-:Y:S01]  /*39d0*/  VOTEU.ALL UP1, P1 ;  /* 0x0000000000ff7886 */ /* 0x000fe20000820000 */
[----:B------:R-:W-:Y:S01]  /*39e0*/  ISETP.GT.AND P6, PT, R59, 0x7f, PT ;  /* 0x0000007f3b00780c */ /* 0x000fe20003fc4270 */
[----:B------:R-:W-:-:S03]  /*39f0*/  UIADD3 UR13, UPT, UPT, UR10, 0x40, URZ ;  /* 0x000000400a0d7890 */ /* 0x000fc6000fffe0ff */
[----:B------:R-:W-:Y:S02]  /*3a00*/  SEL R55, R55, RZ, P6 ;  /* 0x000000ff37377207 */ /* 0x000fe40003000000 */
[----:B------:R-:W-:Y:S01]  /*3a10*/  ISETP.NE.U32.AND P6, PT, R36, RZ, PT ;  /* 0x000000ff2400720c */ /* 0x000fe20003fc5070 */
[----:B------:R-:W-:Y:S01]  /*3a20*/  VIADD R36, R251, 0xffffffbe ;  /* 0xffffffbefb247836 */ /* 0x000fe20000000000 */
[----:B------:R-:W1:Y:S02]  /*3a30*/  FENCE.VIEW.ASYNC.S ;  /* 0x00000000000073c6 */ /* 0x000e640000000000 */
[----:B-1----:R-:W1:Y:S02]  /*3a40*/  @!UP1 SYNCS.EXCH.64 URZ, [UR8], UR14 ;  /* 0x0000000e08ff95b2 */ /* 0x002e640008000100 */
[----:B-1----:R-:W-:Y:S06]  /*3a50*/  BAR.SYNC.DEFER_BLOCKING 0x0 ;  /* 0x0000000000007b1d */ /* 0x002fec0000010000 */
[----:B------:R1:W2:Y:S02]  /*3a60*/  @!UP2 SYNCS.EXCH.64 URZ, [UR11+0x1c008], UR4 ;  /* 0x01c008040bffa5b2 */ /* 0x0002a40008000100 */
[----:B------:R-:W-:Y:S01]  /*3a70*/  @!PT LDS RZ, [RZ] ;  /* 0x00000000fffff984 */ /* 0x000fe20000000800 */
[----:B------:R-:W-:Y:S01]  /*3a80*/  @!PT LDS RZ, [RZ] ;  /* 0x00000000fffff984 */ /* 0x000fe20000000800 */
[----:B------:R-:W-:Y:S01]  /*3a90*/  @!PT LDS RZ, [RZ] ;  /* 0x00000000fffff984 */ /* 0x000fe20000000800 */
[----:B--2---:R2:W-:Y:S01]  /*3aa0*/  LDGSTS.E [R249], desc[UR28][R74.64], !P3 ;  /* 0x000000004af97fae */ /* 0x0045e2000d9a101c */
[----:B------:R-:W-:Y:S01]  /*3ab0*/  ISETP.GE.U32.AND P3, PT, R57, 0x7fffffbc, PT ;  /* 0x7fffffbc3900780c */ /* 0x000fe20003f66070 */
[----:B------:R-:W-:-:S02]  /*3ac0*/  VIADD R57, R251, 0xfffffff9 ;  /* 0xfffffff9fb397836 */ /* 0x000fc40000000000 */
[----:B------:R3:W-:Y:S01]  /*3ad0*/  LDGSTS.E [R249+0x4], desc[UR28][R222.64], !P5 ;  /* 0x00004000def97fae */ /* 0x0007e2000e9a101c */
[----:B------:R-:W-:Y:S01]  /*3ae0*/  ISETP.GE.U32.AND P5, PT, R58, 0x7fffffbb, PT ;  /* 0x7fffffbb3a00780c */ /* 0x000fe20003fa6070 */
[----:B------:R-:W-:Y:S02]  /*3af0*/  VIADD R58, R251, 0xfffffff8 ;  /* 0xfffffff8fb3a7836 */ /* 0x000fe40000000000 */
[----:B------:R4:W-:Y:S01]  /*3b00*/  LDGSTS.E [R249+0x8], desc[UR28][R224.64], !P2 ;  /* 0x00008000e0f97fae */ /* 0x0009e2000d1a101c */
[----:B------:R-:W-:Y:S01]  /*3b10*/  ISETP.GE.U32.AND P2, PT, R57, 0x7fffffba, PT ;  /* 0x7fffffba3900780c */ /* 0x000fe20003f46070 */
[C---:B------:R-:W-:Y:S01]  /*3b20*/  VIADD R57, R251.reuse, 0xfffffff7 ;  /* 0xfffffff7fb397836 */ /* 0x040fe20000000000 */
[----:B-1----:R-:W1:Y:S01]  /*3b30*/  LDCU UR4, c[0x0][0x3b0] ;  /* 0x00007600ff0477ac */ /* 0x002e620008000800 */
[----:B------:R5:W-:Y:S01]  /*3b40*/  LDGSTS.E [R249+0xc], desc[UR28][R226.64], !P4 ;  /* 0x0000c000e2f97fae */ /* 0x000be2000e1a101c */
[----:B------:R-:W-:Y:S01]  /*3b50*/  ISETP.GE.U32.AND P4, PT, R58, 0x7fffffb9, PT ;  /* 0x7fffffb93a00780c */ /* 0x000fe20003f86070 */
[----:B------:R-:W-:-:S02]  /*3b60*/  VIADD R58, R251, 0xfffffff6 ;  /* 0xfffffff6fb3a7836 */ /* 0x000fc40000000000 */
[----:B------:R1:W-:Y:S01]  /*3b70*/  LDGSTS.E [R249+0x10], desc[UR28][R228.64], !P3 ;  /* 0x00010000e4f97fae */ /* 0x0003e2000d9a101c */
[----:B------:R-:W-:Y:S01]  /*3b80*/  ISETP.GE.U32.AND P3, PT, R57, 0x7fffffb8, PT ;  /* 0x7fffffb83900780c */ /* 0x000fe20003f66070 */
[C---:B------:R-:W-:Y:S02]  /*3b90*/  VIADD R57, R251.reuse, 0xfffffff5 ;  /* 0xfffffff5fb397836 */ /* 0x040fe40000000000 */
[----:B------:R1:W-:Y:S01]  /*3ba0*/  LDGSTS.E [R249+0x14], desc[UR28][R230.64], !P5 ;  /* 0x00014000e6f97fae */ /* 0x0003e2000e9a101c */
[----:B------:R-:W-:Y:S01]  /*3bb0*/  ISETP.GE.U32.AND P5, PT, R58, 0x7fffffb7, PT ;  /* 0x7fffffb73a00780c */ /* 0x000fe20003fa6070 */
[----:B------:R-:W-:Y:S02]  /*3bc0*/  VIADD R58, R251, 0xfffffff4 ;  /* 0xfffffff4fb3a7836 */ /* 0x000fe40000000000 */
[----:B------:R1:W-:Y:S01]  /*3bd0*/  LDGSTS.E [R249+0x18], desc[UR28][R232.64], !P2 ;  /* 0x00018000e8f97fae */ /* 0x0003e2000d1a101c */
[----:B------:R-:W-:Y:S01]  /*3be0*/  ISETP.GE.U32.AND P2, PT, R57, 0x7fffffb6, PT ;  /* 0x7fffffb63900780c */ /* 0x000fe20003f46070 */
[----:B------:R-:W-:-:S02]  /*3bf0*/  VIADD R57, R251, 0xfffffff3 ;  /* 0xfffffff3fb397836 */ /* 0x000fc40000000000 */
[----:B------:R1:W-:Y:S01]  /*3c00*/  LDGSTS.E [R249+0x1c], desc[UR28][R234.64], !P4 ;  /* 0x0001c000eaf97fae */ /* 0x0003e2000e1a101c */
[----:B------:R-:W-:Y:S01]  /*3c10*/  ISETP.GE.U32.AND P4, PT, R58, 0x7fffffb5, PT ;  /* 0x7fffffb53a00780c */ /* 0x000fe20003f86070 */
[----:B------:R-:W-:Y:S02]  /*3c20*/  VIADD R58, R251, 0xfffffff2 ;  /* 0xfffffff2fb3a7836 */ /* 0x000fe40000000000 */
[----:B------:R1:W-:Y:S01]  /*3c30*/  LDGSTS.E [R249+0x20], desc[UR28][R236.64], !P3 ;  /* 0x00020000ecf97fae */ /* 0x0003e2000d9a101c */
[----:B------:R-:W-:Y:S01]  /*3c40*/  ISETP.GE.U32.AND P3, PT, R57, 0x7fffffb4, PT ;  /* 0x7fffffb43900780c */ /* 0x000fe20003f66070 */
[C---:B------:R-:W-:Y:S02]  /*3c50*/  VIADD R57, R251.reuse, 0xfffffff1 ;  /* 0xfffffff1fb397836 */ /* 0x040fe40000000000 */
        /* <DEDUP_REMOVED lines=12> */
[----:B------:R-:W-:Y:S01]  /*3d20*/  LDGSTS.E [R249+0x34], desc[UR28][R20.64], !P5 ;  /* 0x0003400014f97fae */ /* 0x000fe2000e9a101c */
[----:B------:R-:W-:Y:S01]  /*3d30*/  ISETP.GE.U32.AND P5, PT, R58, 0x7fffffaf, PT ;  /* 0x7fffffaf3a00780c */ /* 0x000fe20003fa6070 */
[----:B------:R-:W-:Y:S02]  /*3d40*/  VIADD R58, R251, 0xffffffec ;  /* 0xffffffecfb3a7836 */ /* 0x000fe40000000000 */
[----:B------:R-:W-:Y:S01]  /*3d50*/  LDGSTS.E [R249+0x38], desc[UR28][R18.64], !P2 ;  /* 0x0003800012f97fae */ /* 0x000fe2000d1a101c */
[----:B------:R-:W-:Y:S01]  /*3d60*/  ISETP.GE.U32.AND P2, PT, R57, 0x7fffffae, PT ;  /* 0x7fffffae3900780c */ /* 0x000fe20003f46070 */
[C---:B------:R-:W-:Y:S02]  /*3d70*/  VIADD R57, R251.reuse, 0xffffffeb ;  /* 0xffffffebfb397836 */ /* 0x040fe40000000000 */
[----:B------:R-:W-:Y:S01]  /*3d80*/  LDGSTS.E [R249+0x3c], desc[UR28][R16.64], !P4 ;  /* 0x0003c00010f97fae */ /* 0x000fe2000e1a101c */
[----:B------:R-:W-:Y:S01]  /*3d90*/  ISETP.GE.U32.AND P4, PT, R58, 0x7fffffad, PT ;  /* 0x7fffffad3a00780c */ /* 0x000fe20003f86070 */
[----:B------:R-:W-:-:S02]  /*3da0*/  VIADD R58, R251, 0xffffffea ;  /* 0xffffffeafb3a7836 */ /* 0x000fc40000000000 */
[----:B------:R-:W-:Y:S01]  /*3db0*/  LDGSTS.E [R249+0x40], desc[UR28][R14.64], !P3 ;  /* 0x000400000ef97fae */ /* 0x000fe2000d9a101c */
[----:B------:R-:W-:Y:S01]  /*3dc0*/  ISETP.GE.U32.AND P3, PT, R57, 0x7fffffac, PT ;  /* 0x7fffffac3900780c */ /* 0x000fe20003f66070 */
[C---:B------:R-:W-:Y:S02]  /*3dd0*/  VIADD R57, R251.reuse, 0xffffffe9 ;  /* 0xffffffe9fb397836 */ /* 0x040fe40000000000 */
[----:B------:R-:W-:Y:S01]  /*3de0*/  LDGSTS.E [R249+0x44], desc[UR28][R12.64], !P5 ;  /* 0x000440000cf97fae */ /* 0x000fe2000e9a101c */
[----:B------:R-:W-:Y:S01]  /*3df0*/  ISETP.GE.U32.AND P5, PT, R58, 0x7fffffab, PT ;  /* 0x7fffffab3a00780c */ /* 0x000fe20003fa6070 */
[----:B------:R-:W-:Y:S02]  /*3e00*/  VIADD R58, R251, 0xffffffe8 ;  /* 0xffffffe8fb3a7836 */ /* 0x000fe40000000000 */
[----:B------:R-:W-:Y:S01]  /*3e10*/  LDGSTS.E [R249+0x48], desc[UR28][R10.64], !P2 ;  /* 0x000480000af97fae */ /* 0x000fe2000d1a101c */
        /* <DEDUP_REMOVED lines=115> */
[----:B-1----:R-:W-:Y:S02]  /*4550*/  IMAD R51, R51, UR4, RZ ;  /* 0x0000000433337c24 */ /* 0x002fe4000f8e02ff */
[----:B------:R1:W-:Y:S01]  /*4560*/  LDGSTS.E [R249+0xe4], desc[UR28][R144.64], !P5 ;  /* 0x000e400090f97fae */ /* 0x0003e2000e9a101c */
[----:B------:R-:W-:Y:S01]  /*4570*/  ISETP.GE.U32.AND P5, PT, R58, 0x7fffff83, PT ;  /* 0x7fffff833a00780c */ /* 0x000fe20003fa6070 */
[----:B------:R-:W-:-:S02]  /*4580*/  IMAD R54, R54, UR4, RZ ;  /* 0x0000000436367c24 */ /* 0x000fc4000f8e02ff */
[----:B------:R1:W-:Y:S01]  /*4590*/  LDGSTS.E [R249+0xe8], desc[UR28][R146.64], !P2 ;  /* 0x000e800092f97fae */ /* 0x0003e2000d1a101c */
[----:B------:R-:W-:Y:S02]  /*45a0*/  IMAD R41, R41, UR4, RZ ;  /* 0x0000000429297c24 */ /* 0x000fe4000f8e02ff */
[----:B------:R-:W-:Y:S01]  /*45b0*/  VIADD R57, R251, 0xffffffc1 ;  /* 0xffffffc1fb397836 */ /* 0x000fe20000000000 */
[----:B------:R1:W-:Y:S01]  /*45c0*/  LDGSTS.E [R249+0xec], desc[UR28][R148.64], !P4 ;  /* 0x000ec00094f97fae */ /* 0x0003e2000e1a101c */
[----:B------:R-:W-:Y:S01]  /*45d0*/  IMAD R39, R39, UR4, RZ ;  /* 0x0000000427277c24 */ /* 0x000fe2000f8e02ff */
[----:B------:R-:W-:Y:S01]  /*45e0*/  ISETP.GE.U32.AND P4, PT, R56, 0x7fffff81, PT ;  /* 0x7fffff813800780c */ /* 0x000fe20003f86070 */
[----:B------:R-:W-:Y:S01]  /*45f0*/  IMAD R50, R50, UR4, RZ ;  /* 0x0000000432327c24 */ /* 0x000fe2000f8e02ff */
[----:B------:R1:W-:Y:S01]  /*4600*/  LDGSTS.E [R249+0xf0], desc[UR28][R212.64], !P3 ;  /* 0x000f0000d4f97fae */ /* 0x0003e2000d9a101c */
[----:B------:R-:W-:Y:S01]  /*4610*/  ISETP.GE.U32.AND P2, PT, R57, 0x7fffff82, PT ;  /* 0x7fffff823900780c */ /* 0x000fe20003f46070 */
[----:B------:R-:W-:-:S02]  /*4620*/  IMAD R53, R53, UR4, RZ ;  /* 0x0000000435357c24 */ /* 0x000fc4000f8e02ff */
[----:B------:R1:W-:Y:S01]  /*4630*/  LDGSTS.E [R249+0xf4], desc[UR28][R214.64], !P5 ;  /* 0x000f4000d6f97fae */ /* 0x0003e2000e9a101c */
[----:B------:R-:W-:Y:S01]  /*4640*/  LEA R150, P5, R51, R220, 0x2 ;  /* 0x000000dc33967211 */ /* 0x000fe200078a10ff */
[----:B------:R-:W-:Y:S02]  /*4650*/  IMAD R47, R47, UR4, RZ ;  /* 0x000000042f2f7c24 */ /* 0x000fe4000f8e02ff */
[----:B------:R-:W-:Y:S01]  /*4660*/  IMAD R37, R37, UR4, RZ ;  /* 0x0000000425257c24 */ /* 0x000fe2000f8e02ff */
[----:B------:R-:W-:Y:S01]  /*4670*/  LEA.HI.X.SX32 R151, R51, R22, 0x2, P5 ;  /* 0x0000001633977211 */ /* 0x000fe200028f16ff */
[----:B------:R-:W-:Y:S01]  /*4680*/  IMAD R44, R44, UR4, RZ ;  /* 0x000000042c2c7c24 */ /* 0x000fe2000f8e02ff */
[----:B------:R-:W-:Y:S01]  /*4690*/  LEA R154, P5, R54, R220, 0x2 ;  /* 0x000000dc369a7211 */ /* 0x000fe200078a10ff */
[----:B------:R-:W-:Y:S01]  /*46a0*/  IMAD R34, R34, UR4, RZ ;  /* 0x0000000422227c24 */ /* 0x000fe2000f8e02ff */
[----:B------:R-:W-:Y:S01]  /*46b0*/  STL [R1+0xd0], R51 ;  /* 0x0000d03301007387 */ /* 0x000fe20000100800 */
[----:B------:R-:W-:Y:S01]  /*46c0*/  IMAD R49, R49, UR4, RZ ;  /* 0x0000000431317c24 */ /* 0x000fe2000f8e02ff */
[----:B------:R-:W-:Y:S01]  /*46d0*/  LEA.HI.X.SX32 R155, R54, R22, 0x2, P5 ;  /* 0x00000016369b7211 */ /* 0x000fe200028f16ff */
[----:B------:R-:W-:Y:S01]  /*46e0*/  IMAD R40, R40, UR4, RZ ;  /* 0x0000000428287c24 */ /* 0x000fe2000f8e02ff */
[----:B------:R-:W-:Y:S01]  /*46f0*/  LEA R158, P5, R41, R220, 0x2 ;  /* 0x000000dc299e7211 */ /* 0x000fe200078a10ff */
[----:B------:R1:W-:Y:S01]  /*4700*/  LDGSTS.E [R249+0xf8], desc[UR28][R216.64], !P2 ;  /* 0x000f8000d8f97fae */ /* 0x0003e2000d1a101c */
[----:B------:R-:W-:Y:S01]  /*4710*/  IMAD R52, R52, UR4, RZ ;  /* 0x0000000434347c24 */ /* 0x000fe2000f8e02ff */
[----:B------:R-:W-:Y:S01]  /*4720*/  ISETP.NE.U32.AND P2, PT, R55, RZ, PT ;  /* 0x000000ff3700720c */ /* 0x000fe20003f45070 */
[----:B------:R-:W-:Y:S01]  /*4730*/  IMAD R38, R38, UR4, RZ ;  /* 0x0000000426267c24 */ /* 0x000fe2000f8e02ff */
[----:B------:R-:W-:Y:S01]  /*4740*/  LEA.HI.X.SX32 R159, R41, R22, 0x2, P5 ;  /* 0x00000016299f7211 */ /* 0x000fe200028f16ff */
[----:B------:R1:W-:Y:S01]  /*4750*/  LDGSTS.E [R249+0xfc], desc[UR28][R218.64], !P4 ;  /* 0x000fc000daf97fae */ /* 0x0003e2000e1a101c */
[-C--:B------:R-:W-:Y:S01]  /*4760*/  LEA R162, P5, R39, R220.reuse, 0x2 ;  /* 0x000000dc27a27211 */ /* 0x080fe200078a10ff */
[----:B------:R-:W-:Y:S01]  /*4770*/  IMAD R46, R46, UR4, RZ ;  /* 0x000000042e2e7c24 */ /* 0x000fe2000f8e02ff */
[----:B------:R-:W-:Y:S01]  /*4780*/  LEA R152, P4, R47, R220, 0x2 ;  /* 0x000000dc2f987211 */ /* 0x000fe200078810ff */
[----:B------:R-:W-:Y:S01]  /*4790*/  IMAD R32, R32, UR4, RZ ;  /* 0x0000000420207c24 */ /* 0x000fe2000f8e02ff */
[----:B------:R-:W-:Y:S01]  /*47a0*/  LEA.HI.X.SX32 R163, R39, R22, 0x2, P5 ;  /* 0x0000001627a37211 */ /* 0x000fe200028f16ff */
[----:B------:R-:W-:Y:S01]  /*47b0*/  IMAD R43, R43, UR4, RZ ;  /* 0x000000042b2b7c24 */ /* 0x000fe2000f8e02ff */
[----:B------:R-:W-:Y:S01]  /*47c0*/  LEA R166, P5, R50, R220, 0x2 ;  /* 0x000000dc32a67211 */ /* 0x000fe200078a10ff */
[----:B------:R-:W-:Y:S01]  /*47d0*/  IMAD R30, R30, UR4, RZ ;  /* 0x000000041e1e7c24 */ /* 0x000fe2000f8e02ff */
[-C--:B------:R-:W-:Y:S01]  /*47e0*/  LEA.HI.X.SX32 R153, R47, R22.reuse, 0x2, P4 ;  /* 0x000000162f997211 */ /* 0x080fe200020f16ff */
[----:B------:R-:W-:Y:S01]  /*47f0*/  IMAD R48, R48, UR4, RZ ;  /* 0x0000000430307c24 */ /* 0x000fe2000f8e02ff */
[----:B------:R-:W-:Y:S01]  /*4800*/  LEA.HI.X.SX32 R167, R50, R22, 0x2, P5 ;  /* 0x0000001632a77211 */ /* 0x000fe200028f16ff */
[----:B------:R-:W-:Y:S01]  /*4810*/  IMAD R35, R35, UR4, RZ ;  /* 0x0000000423237c24 */ /* 0x000fe2000f8e02ff */
[-C--:B------:R-:W-:Y:S01]  /*4820*/  LEA R170, P5, R53, R220.reuse, 0x2 ;  /* 0x000000dc35aa7211 */ /* 0x080fe200078a10ff */
[----:B------:R-:W-:Y:S01]  /*4830*/  STL [R1+0xcc], R50 ;  /* 0x0000cc3201007387 */ /* 0x000fe20000100800 */
[C---:B------:R-:W-:Y:S01]  /*4840*/  LEA R156, P4, R44.reuse, R220, 0x2 ;  /* 0x000000dc2c9c7211 */ /* 0x040fe200078810ff */
[----:B------:R-:W-:Y:S01]  /*4850*/  IMAD R45, R45, UR4, RZ ;  /* 0x000000042d2d7c24 */ /* 0x000fe2000f8e02ff */
[----:B------:R-:W-:Y:S01]  /*4860*/  LEA.HI.X.SX32 R171, R53, R22, 0x2, P5 ;  /* 0x0000001635ab7211 */ /* 0x000fe200028f16ff */
[----:B------:R-:W-:Y:S01]  /*4870*/  STL [R1+0xc8], R49 ;  /* 0x0000c83101007387 */ /* 0x000fe20000100800 */
[----:B------:R-:W-:Y:S01]  /*4880*/  LEA R174, P5, R37, R220, 0x2 ;  /* 0x000000dc25ae7211 */ /* 0x000fe200078a10ff */
[----:B------:R-:W-:Y:S01]  /*4890*/  IMAD R33, R33, UR4, RZ ;  /* 0x0000000421217c24 */ /* 0x000fe2000f8e02ff */
[-C--:B------:R-:W-:Y:S01]  /*48a0*/  LEA.HI.X.SX32 R157, R44, R22.reuse, 0x2, P4 ;  /* 0x000000162c9d7211 */ /* 0x080fe200020f16ff */
[----:B------:R-:W-:Y:S01]  /*48b0*/  STL [R1+0xc0], R47 ;  /* 0x0000c02f01007387 */ /* 0x000fe20000100800 */
[----:B------:R-:W-:Y:S01]  /*48c0*/  LEA.HI.X.SX32 R175, R37, R22, 0x2, P5 ;  /* 0x0000001625af7211 */ /* 0x000fe200028f16ff */
[----:B------:R-:W-:Y:S01]  /*48d0*/  IMAD R27, R27, UR4, RZ ;  /* 0x000000041b1b7c24 */ /* 0x000fe2000f8e02ff */
[-C--:B------:R-:W-:Y:S01]  /*48e0*/  LEA R178, P5, R34, R220.reuse, 0x2 ;  /* 0x000000dc22b27211 */ /* 0x080fe200078a10ff */
[----:B------:R-:W-:Y:S01]  /*48f0*/  STL [R1+0xc4], R48 ;  /* 0x0000c43001007387 */ /* 0x000fe20000100800 */
[----:B------:R-:W-:Y:S01]  /*4900*/  LEA R160, P4, R40, R220, 0x2 ;  /* 0x000000dc28a07211 */ /* 0x000fe200078810ff */
[----:B------:R-:W-:Y:S01]  /*4910*/  IMAD R42, R42, UR4, RZ ;  /* 0x000000042a2a7c24 */ /* 0x000fe2000f8e02ff */
[----:B------:R-:W-:Y:S01]  /*4920*/  LEA.HI.X.SX32 R179, R34, R22, 0x2, P5 ;  /* 0x0000001622b37211 */ /* 0x000fe200028f16ff */
[----:B------:R-:W-:Y:S01]  /*4930*/  STL [R1+0xbc], R46 ;  /* 0x0000bc2e01007387 */ /* 0x000fe20000100800 */
[C---:B------:R-:W-:Y:S01]  /*4940*/  LEA R182, P5, R49.reuse, R220, 0x2 ;  /* 0x000000dc31b67211 */ /* 0x040fe200078a10ff */
        /* <DEDUP_REMOVED lines=32> */
[----:B------:R-:W-:Y:S01]  /*4b50*/  VIADD R57, R251, 0xffffffbf ;  /* 0xffffffbffb397836 */ /* 0x000fe20000000000 */
[-C--:B------:R-:W-:Y:S01]  /*4b60*/  LEA.HI.X.SX32 R177, R35, R22.reuse, 0x2, P4 ;  /* 0x0000001623b17211 */ /* 0x080fe200020f16ff */
[----:B------:R-:W-:Y:S01]  /*4b70*/  STL [R1+0x80], R40 ;  /* 0x0000802801007387 */ /* 0x000fe20000100800 */
[----:B------:R-:W-:Y:S01]  /*4b80*/  LEA.HI.X.SX32 R199, R48, R22, 0x2, P5 ;  /* 0x0000001630c77211 */ /* 0x000fe200028f16ff */
[C---:B--2---:R-:W-:Y:S01]  /*4b90*/  IMAD.WIDE R74, R68.reuse, 0x4, R74 ;  /* 0x00000004444a7825 */ /* 0x044fe200078e024a */
[-C--:B------:R-:W-:Y:S01]  /*4ba0*/  LEA R180, P4, R33, R220.reuse, 0x2 ;  /* 0x000000dc21b47211 */ /* 0x080fe200078810ff */
[----:B------:R-:W-:Y:S01]  /*4bb0*/  STL [R1+0x70], R39 ;  /* 0x0000702701007387 */ /* 0x000fe20000100800 */
[----:B------:R-:W-:Y:S01]  /*4bc0*/  LEA R202, P5, R27, R220, 0x2 ;  /* 0x000000dc1bca7211 */ /* 0x000fe200078a10ff */
[C---:B---3--:R-:W-:Y:S01]  /*4bd0*/  IMAD.WIDE R222, R68.reuse, 0x4, R222 ;  /* 0x0000000444de7825 */ /* 0x048fe200078e02de */
[-C--:B------:R-:W-:Y:S01]  /*4be0*/  LEA.HI.X.SX32 R181, R33, R22.reuse, 0x2, P4 ;  /* 0x0000001621b57211 */ /* 0x080fe200020f16ff */
[----:B------:R-:W-:Y:S01]  /*4bf0*/  STL [R1+0x60], R38 ;  /* 0x0000602601007387 */ /* 0x000fe20000100800 */
[----:B------:R-:W-:Y:S01]  /*4c00*/  LEA.HI.X.SX32 R203, R27, R22, 0x2, P5 ;  /* 0x000000161bcb7211 */ /* 0x000fe200028f16ff */
[----:B----4-:R-:W-:Y:S01]  /*4c10*/  IMAD.WIDE R224, R68, 0x4, R224 ;  /* 0x0000000444e07825 */ /* 0x010fe200078e02e0 */
[CC--:B------:R-:W-:Y:S01]  /*4c20*/  LEA R184, P4, R45.reuse, R220.reuse, 0x2 ;  /* 0x000000dc2db87211 */ /* 0x0c0fe200078810ff */
[----:B------:R-:W-:Y:S01]  /*4c30*/  STL [R1+0x8c], R37 ;  /* 0x00008c2501007387 */ /* 0x000fe20000100800 */
[----:B------:R-:W-:Y:S01]  /*4c40*/  LEA R204, P5, R26, R220, 0x2 ;  /* 0x000000dc1acc7211 */ /* 0x000fe200078a10ff */
[----:B-----5:R-:W-:Y:S01]  /*4c50*/  IMAD.WIDE R226, R68, 0x4, R226 ;  /* 0x0000000444e27825 */ /* 0x020fe200078e02e2 */
[-C--:B------:R-:W-:Y:S01]  /*4c60*/  LEA.HI.X.SX32 R185, R45, R22.reuse, 0x2, P4 ;  /* 0x000000162db97211 */ /* 0x080fe200020f16ff */
[----:B------:R-:W-:Y:S01]  /*4c70*/  STL [R1+0x7c], R35 ;  /* 0x00007c2301007387 */ /* 0x000fe20000100800 */
[----:B------:R-:W-:Y:S01]  /*4c80*/  LEA.HI.X.SX32 R205, R26, R22, 0x2, P5 ;  /* 0x000000161acd7211 */ /* 0x000fe200028f16ff */
[----:B------:R-:W-:Y:S01]  /*4c90*/  IMAD.WIDE R228, R68, 0x4, R228 ;  /* 0x0000000444e47825 */ /* 0x000fe200078e02e4 */
[-C--:B------:R-:W-:Y:S01]  /*4ca0*/  LEA R188, P4, R42, R220.reuse, 0x2 ;  /* 0x000000dc2abc7211 */ /* 0x080fe200078810ff */
[----:B------:R-:W-:Y:S01]  /*4cb0*/  STL [R1+0x6c], R34 ;  /* 0x00006c2201007387 */ /* 0x000fe20000100800 */
[C---:B------:R-:W-:Y:S01]  /*4cc0*/  LEA R206, P5, R25.reuse, R220, 0x2 ;  /* 0x000000dc19ce7211 */ /* 0x040fe200078a10ff */
[----:B------:R-:W-:Y:S01]  /*4cd0*/  IMAD.WIDE R230, R68, 0x4, R230 ;  /* 0x0000000444e67825 */ /* 0x000fe200078e02e6 */
[-C--:B------:R-:W-:Y:S01]  /*4ce0*/  LEA.HI.X.SX32 R189, R42, R22.reuse, 0x2, P4 ;  /* 0x000000162abd7211 */ /* 0x080fe200020f16ff */
[----:B------:R-:W-:Y:S01]  /*4cf0*/  STL [R1+0x5c], R33 ;  /* 0x00005c2101007387 */ /* 0x000fe20000100800 */
[----:B------:R-:W-:Y:S01]  /*4d00*/  LEA.HI.X.SX32 R207, R25, R22, 0x2, P5 ;  /* 0x0000001619cf7211 */ /* 0x000fe200028f16ff */
[----:B------:R-:W-:Y:S01]  /*4d10*/  IMAD.WIDE R232, R68, 0x4, R232 ;  /* 0x0000000444e87825 */ /* 0x000fe200078e02e8 */
[CC--:B------:R-:W-:Y:S01]  /*4d20*/  LEA R192, P4, R31.reuse, R220.reuse, 0x2 ;  /* 0x000000dc1fc07211 */ /* 0x0c0fe200078810ff */
[----:B------:R-:W-:Y:S01]  /*4d30*/  STL [R1+0x88], R32 ;  /* 0x0000882001007387 */ /* 0x000fe20000100800 */
[----:B------:R-:W-:Y:S01]  /*4d40*/  LEA R208, P5, R24, R220, 0x2 ;  /* 0x000000dc18d07211 */ /* 0x000fe200078a10ff */
[----:B------:R-:W-:Y:S01]  /*4d50*/  IMAD.WIDE R234, R68, 0x4, R234 ;  /* 0x0000000444ea7825 */ /* 0x000fe200078e02ea */
[-C--:B------:R-:W-:Y:S01]  /*4d60*/  LEA.HI.X.SX32 R193, R31, R22.reuse, 0x2, P4 ;  /* 0x000000161fc17211 */ /* 0x080fe200020f16ff */
[----:B------:R-:W-:Y:S01]  /*4d70*/  STL [R1+0x78], R31 ;  /* 0x0000781f01007387 */ /* 0x000fe20000100800 */
[----:B------:R-:W-:Y:S01]  /*4d80*/  LEA.HI.X.SX32 R209, R24, R22, 0x2, P5 ;  /* 0x0000001618d17211 */ /* 0x000fe200028f16ff */
[C---:B------:R-:W-:Y:S01]  /*4d90*/  IMAD.WIDE R236, R68.reuse, 0x4, R236 ;  /* 0x0000000444ec7825 */ /* 0x040fe200078e02ec */
[-C--:B------:R-:W-:Y:S01]  /*4da0*/  LEA R196, P4, R29, R220.reuse, 0x2 ;  /* 0x000000dc1dc47211 */ /* 0x080fe200078810ff */
[----:B------:R-:W-:Y:S01]  /*4db0*/  STL [R1+0x68], R30 ;  /* 0x0000681e01007387 */ /* 0x000fe20000100800 */
[----:B------:R-:W-:Y:S01]  /*4dc0*/  LEA R210, P5, R23, R220, 0x2 ;  /* 0x000000dc17d27211 */ /* 0x000fe200078a10ff */
[----:B------:R-:W-:Y:S01]  /*4dd0*/  IMAD.WIDE R238, R68, 0x4, R238 ;  /* 0x0000000444ee7825 */ /* 0x000fe200078e02ee */
[----:B------:R-:W-:Y:S01]  /*4de0*/  LEA.HI.X.SX32 R197, R29, R22, 0x2, P4 ;  /* 0x000000161dc57211 */ /* 0x000fe200020f16ff */
[----:B------:R-:W-:Y:S01]  /*4df0*/  STL [R1+0x58], R29 ;  /* 0x0000581d01007387 */ /* 0x000fe20000100800 */
[----:B------:R-:W-:Y:S01]  /*4e00*/  LEA R200, P4, R28, R220, 0x2 ;  /* 0x000000dc1cc87211 */ /* 0x000fe200078810ff */
[----:B------:R-:W-:Y:S01]  /*4e10*/  IMAD.WIDE R240, R68, 0x4, R240 ;  /* 0x0000000444f07825 */ /* 0x000fe200078e02f0 */
[----:B------:R-:W-:Y:S01]  /*4e20*/  LEA.HI.X.SX32 R211, R23, R22, 0x2, P5 ;  /* 0x0000001617d37211 */ /* 0x000fe200028f16ff */
[----:B------:R-:W-:Y:S01]  /*4e30*/  STL [R1+0xb4], R28 ;  /* 0x0000b41c01007387 */ /* 0x000fe20000100800 */
[----:B------:R-:W-:Y:S01]  /*4e40*/  LEA R220, P5, R252, R220, 0x2 ;  /* 0x000000dcfcdc7211 */ /* 0x000fe200078a10ff */
[----:B------:R-:W-:Y:S01]  /*4e50*/  IMAD.WIDE R242, R68, 0x4, R242 ;  /* 0x0000000444f27825 */ /* 0x000fe200078e02f2 */
[-C--:B------:R-:W-:Y:S01]  /*4e60*/  LEA.HI.X.SX32 R201, R28, R22.reuse, 0x2, P4 ;  /* 0x000000161cc97211 */ /* 0x080fe200020f16ff */
[----:B------:R-:W-:Y:S01]  /*4e70*/  STL [R1+0xa4], R27 ;  /* 0x0000a41b01007387 */ /* 0x000fe20000100800 */
[----:B------:R-:W-:Y:S01]  /*4e80*/  LEA.HI.X.SX32 R221, R252, R22, 0x2, P5 ;  /* 0x00000016fcdd7211 */ /* 0x000fe200028f16ff */
[C---:B------:R-:W-:Y:S01]  /*4e90*/  IMAD.WIDE R244, R68.reuse, 0x4, R244 ;  /* 0x0000000444f47825 */ /* 0x040fe200078e02f4 */
[----:B------:R-:W-:Y:S01]  /*4ea0*/  LOP3.LUT R22, R3, 0x40, RZ, 0x3c, !PT ;  /* 0x0000004003167812 */ /* 0x000fe200078e3cff */
[----:B------:R-:W-:Y:S01]  /*4eb0*/  STL [R1+0x94], R26 ;  /* 0x0000941a01007387 */ /* 0x000fe20000100800 */
[----:B------:R-:W-:Y:S01]  /*4ec0*/  ISETP.GE.U32.AND P3, PT, R57, 0x7fffff80, PT ;  /* 0x7fffff803900780c */ /* 0x000fe20003f66070 */
[----:B------:R-:W-:Y:S01]  /*4ed0*/  IMAD.WIDE R72, R68, 0x4, R72 ;  /* 0x0000000444487825 */ /* 0x000fe200078e0248 */
[----:B------:R-:W-:Y:S01]  /*4ee0*/  ISETP.GE.U32.AND P4, PT, R36, 0x7fffff7f, PT ;  /* 0x7fffff7f2400780c */ /* 0x000fe20003f86070 */
[----:B------:R2:W-:Y:S02]  /*4ef0*/  STL [R1+0x84], R25 ;  /* 0x0000841901007387 */ /* 0x0005e40000100800 */
[----:B------:R-:W-:Y:S01]  /*4f00*/  VIADD R246, R22, UR11 ;  /* 0x0000000b16f67c36 */ /* 0x000fe20008000000 */
[----:B------:R-:W-:Y:S01]  /*4f10*/  LOP3.LUT R22, R3, 0x60, RZ, 0x3c, !PT ;  /* 0x0000006003167812 */ /* 0x000fe200078e3cff */
[----:B------:R3:W-:Y:S01]  /*4f20*/  STL [R1+0x74], R24 ;  /* 0x0000741801007387 */ /* 0x0007e20000100800 */
[----:B------:R-:W-:-:S03]  /*4f30*/  IMAD.WIDE R76, R68, 0x4, R76 ;  /* 0x00000004444c7825 */ /* 0x000fc600078e024c */
[----:B------:R-:W0:Y:S01]  /*4f40*/  LDGDEPBAR ;  /* 0x00000000000079af */ /* 0x000e220000000000 */
[----:B------:R-:W-:Y:S01]  /*4f50*/  VIADD R69, R22, UR11 ;  /* 0x0000000b16457c36 */ /* 0x000fe20008000000 */
[----:B--2---:R-:W-:Y:S01]  /*4f60*/  LOP3.LUT R25, R3, 0x20, RZ, 0x3c, !PT ;  /* 0x0000002003197812 */ /* 0x004fe200078e3cff */
[----:B------:R-:W-:Y:S01]  /*4f70*/  VIADD R22, R251, 0xffffffbc ;  /* 0xffffffbcfb167836 */ /* 0x000fe20000000000 */
[----:B------:R2:W-:Y:S01]  /*4f80*/  STL [R1+0x64], R23 ;  /* 0x0000641701007387 */ /* 0x0005e20000100800 */
[----:B------:R-:W-:-:S04]  /*4f90*/  IMAD.WIDE R26, R68, 0x4, R20 ;  /* 0x00000004441a7825 */ /* 0x000fc800078e0214 */
[----:B---3--:R-:W-:Y:S01]  /*4fa0*/  VIADD R24, R3, UR11 ;  /* 0x0000000b03187c36 */ /* 0x008fe20008000000 */
[----:B------:R3:W-:Y:S01]  /*4fb0*/  STL.64 [R1+0x50], R26 ;  /* 0x0000501a01007387 */ /* 0x0007e20000100a00 */
[----:B------:R-:W-:Y:S02]  /*4fc0*/  VIADD R247, R25, UR11 ;  /* 0x0000000b19f77c36 */ /* 0x000fe40008000000 */
[C---:B------:R-:W-:Y:S01]  /*4fd0*/  VIADD R20, R251.reuse, 0xffffffae ;  /* 0xffffffaefb147836 */ /* 0x040fe20000000000 */
[----:B------:R4:W-:Y:S01]  /*4fe0*/  LDGSTS.E [R24+0x10000], desc[UR28][R150.64], P6 ;  /* 0x1000000096187fae */ /* 0x0009e2000b1a101c */
[----:B--2---:R-:W-:Y:S02]  /*4ff0*/  VIADD R23, R251, 0xffffffbd ;  /* 0xffffffbdfb177836 */ /* 0x004fe40000000000 */
[C---:B------:R-:W-:Y:S01]  /*5000*/  IMAD.WIDE R78, R68.reuse, 0x4, R78 ;  /* 0x00000004444e7825 */ /* 0x040fe200078e024e */
[----:B------:R2:W-:Y:S02]  /*5010*/  LDGSTS.E [R24+0x10400], desc[UR28][R152.64], P6 ;  /* 0x1040000098187fae */ /* 0x0005e4000b1a101c */
[----:B------:R-:W-:Y:S01]  /*5020*/  ISETP.GE.U32.AND P5, PT, R23, 0x7fffff7e, PT ;  /* 0x7fffff7e1700780c */ /* 0x000fe20003fa6070 */
[C---:B------:R-:W-:Y:S01]  /*5030*/  IMAD.WIDE R80, R68.reuse, 0x4, R80 ;  /* 0x0000000444507825 */ /* 0x040fe200078e0250 */
[----:B------:R5:W-:Y:S03]  /*5040*/  LDGSTS.E [R24+0x10800], desc[UR28][R154.64], P6 ;  /* 0x108000009a187fae */ /* 0x000be6000b1a101c */
        /* <DEDUP_REMOVED lines=56> */
[----:B------:R-:W-:Y:S01]  /*53d0*/  IMAD.WIDE R138, R68, 0x4, R138 ;  /* 0x00000004448a7825 */ /* 0x000fe200078e028a */
[----:B------:R1:W-:Y:S01]  /*53e0*/  LDGSTS.E [R69+0x11f00], desc[UR28][R220.64], P6 ;  /* 0x11f00000dc457fae */ /* 0x0003e2000b1a101c */
[----:B------:R-:W-:-:S02]  /*53f0*/  ISETP.GE.U32.AND P6, PT, R22, 0x7fffff7d, PT ;  /* 0x7fffff7d1600780c */ /* 0x000fc40003fc6070 */
[----:B------:R-:W-:Y:S01]  /*5400*/  VIADD R22, R251, 0xffffffbb ;  /* 0xffffffbbfb167836 */ /* 0x000fe20000000000 */
[----:B------:R-:W0:Y:S01]  /*5410*/  LDGDEPBAR ;  /* 0x00000000000079af */ /* 0x000e220000000000 */
[C---:B------:R-:W-:Y:S01]  /*5420*/  IMAD.WIDE R140, R68.reuse, 0x4, R140 ;  /* 0x00000004448c7825 */ /* 0x040fe200078e028c */
[----:B------:R-:W-:Y:S03]  /*5430*/  BAR.SYNC.DEFER_BLOCKING 0x0 ;  /* 0x0000000000007b1d */ /* 0x000fe60000010000 */
[----:B------:R-:W-:-:S04]  /*5440*/  IMAD.WIDE R142, R68, 0x4, R142 ;  /* 0x00000004448e7825 */ /* 0x000fc800078e028e */
[----:B-1----:R-:W-:-:S04]  /*5450*/  IMAD.WIDE R144, R68, 0x4, R144 ;  /* 0x0000000444907825 */ /* 0x002fc800078e0290 */
[----:B------:R-:W-:-:S04]  /*5460*/  IMAD.WIDE R146, R68, 0x4, R146 ;  /* 0x0000000444927825 */ /* 0x000fc800078e0292 */
[----:B------:R-:W-:-:S04]  /*5470*/  IMAD.WIDE R148, R68, 0x4, R148 ;  /* 0x0000000444947825 */ /* 0x000fc800078e0294 */
[----:B------:R-:W-:-:S04]  /*5480*/  IMAD.WIDE R212, R68, 0x4, R212 ;  /* 0x0000000444d47825 */ /* 0x000fc800078e02d4 */
[----:B------:R-:W-:Y:S01]  /*5490*/  IMAD.WIDE R214, R68, 0x4, R214 ;  /* 0x0000000444d67825 */ /* 0x000fe200078e02d6 */
[----:B------:R-:W-:Y:S01]  /*54a0*/  @!PT LDS RZ, [RZ] ;  /* 0x00000000fffff984 */ /* 0x000fe20000000800 */
[----:B------:R-:W-:Y:S01]  /*54b0*/  @!PT LDS RZ, [RZ] ;  /* 0x00000000fffff984 */ /* 0x000fe20000000800 */
[----:B------:R-:W-:Y:S01]  /*54c0*/  @!PT LDS RZ, [RZ] ;  /* 0x00000000fffff984 */ /* 0x000fe20000000800 */
[----:B------:R3:W-:Y:S01]  /*54d0*/  LDGSTS.E [R249+0x8000], desc[UR28][R74.64], !P3 ;  /* 0x080000004af97fae */ /* 0x0007e2000d9a101c */
[----:B------:R-:W-:Y:S02]  /*54e0*/  ISETP.GE.U32.AND P3, PT, R22, 0x7fffff7c, PT ;  /* 0x7fffff7c1600780c */ /* 0x000fe40003f66070 */
[----:B------:R-:W-:Y:S01]  /*54f0*/  VIADD R22, R251, 0xffffffba ;  /* 0xffffffbafb167836 */ /* 0x000fe20000000000 */
[----:B------:R3:W-:Y:S01]  /*5500*/  LDGSTS.E [R249+0x8004], desc[UR28][R222.64], !P4 ;  /* 0x08004000def97fae */ /* 0x0007e2000e1a101c */
[----:B------:R-:W-:-:S03]  /*5510*/  IMAD.WIDE R216, R68, 0x4, R216 ;  /* 0x0000000444d87825 */ /* 0x000fc600078e02d8 */
[----:B------:R-:W-:Y:S01]  /*5520*/  ISETP.GE.U32.AND P4, PT, R22, 0x7fffff7b, PT ;  /* 0x7fffff7b1600780c */ /* 0x000fe20003f86070 */
[----:B------:R3:W-:Y:S01]  /*5530*/  LDGSTS.E [R249+0x8008], desc[UR28][R224.64], !P5 ;  /* 0x08008000e0f97fae */ /* 0x0007e2000e9a101c */
[C---:B------:R-:W-:Y:S02]  /*5540*/  VIADD R22, R251.reuse, 0xffffffb9 ;  /* 0xffffffb9fb167836 */ /* 0x040fe40000000000 */
[----:B------:R-:W-:Y:S01]  /*5550*/  IMAD.WIDE R218, R68, 0x4, R218 ;  /* 0x0000000444da7825 */ /* 0x000fe200078e02da */
[----:B------:R3:W-:Y:S02]  /*5560*/  LDGSTS.E [R249+0x800c], desc[UR28][R226.64], !P6 ;  /* 0x0800c000e2f97fae */ /* 0x0007e4000f1a101c */
[----:B------:R-:W-:Y:S01]  /*5570*/  ISETP.GE.U32.AND P5, PT, R22, 0x7fffff7a, PT ;  /* 0x7fffff7a1600780c */ /* 0x000fe20003fa6070 */
[----:B------:R-:W-:Y:S01]  /*5580*/  VIADD R22, R251, 0xffffffb8 ;  /* 0xffffffb8fb167836 */ /* 0x000fe20000000000 */
[----:B------:R3:W-:Y:S01]  /*5590*/  LDGSTS.E [R249+0x8010], desc[UR28][R228.64], !P3 ;  /* 0x08010000e4f97fae */ /* 0x0007e2000d9a101c */
[----:B----4-:R-:W-:-:S03]  /*55a0*/  IMAD.WIDE R150, R71, 0x4, R150 ;  /* 0x0000000447967825 */ /* 0x010fc600078e0296 */
[----:B------:R-:W-:Y:S01]  /*55b0*/  ISETP.GE.U32.AND P6, PT, R22, 0x7fffff79, PT ;  /* 0x7fffff791600780c */ /* 0x000fe20003fc6070 */
[----:B------:R-:W-:Y:S01]  /*55c0*/  VIADD R22, R251, 0xffffffb7 ;  /* 0xffffffb7fb167836 */ /* 0x000fe20000000000 */
[----:B------:R3:W-:Y:S01]  /*55d0*/  LDGSTS.E [R249+0x8014], desc[UR28][R230.64], !P4 ;  /* 0x08014000e6f97fae */ /* 0x0007e2000e1a101c */
[----:B--2---:R-:W-:-:S03]  /*55e0*/  IMAD.WIDE R152, R71, 0x4, R152 ;  /* 0x0000000447987825 */ /* 0x004fc600078e0298 */
[----:B------:R-:W-:Y:S01]  /*55f0*/  ISETP.GE.U32.AND P3, PT, R22, 0x7fffff78, PT ;  /* 0x7fffff781600780c */ /* 0x000fe20003f66070 */
[----:B------:R-:W-:Y:S01]  /*5600*/  VIADD R22, R251, 0xffffffb6 ;  /* 0xffffffb6fb167836 */ /* 0x000fe20000000000 */
[----:B------:R3:W-:Y:S01]  /*5610*/  LDGSTS.E [R249+0x8018], desc[UR28][R232.64], !P5 ;  /* 0x08018000e8f97fae */ /* 0x0007e2000e9a101c */
[----:B-----5:R-:W-:-:S03]  /*5620*/  IMAD.WIDE R154, R71, 0x4, R154 ;  /* 0x00000004479a7825 */ /* 0x020fc600078e029a */
[----:B------:R-:W-:Y:S01]  /*5630*/  ISETP.GE.U32.AND P4, PT, R22, 0x7fffff77, PT ;  /* 0x7fffff771600780c */ /* 0x000fe20003f86070 */
[----:B------:R-:W-:Y:S01]  /*5640*/  VIADD R22, R251, 0xffffffb5 ;  /* 0xffffffb5fb167836 */ /* 0x000fe20000000000 */
[----:B------:R3:W-:Y:S01]  /*5650*/  LDGSTS.E [R249+0x801c], desc[UR28][R234.64], !P6 ;  /* 0x0801c000eaf97fae */ /* 0x0007e2000f1a101c */
[----:B------:R-:W-:-:S03]  /*5660*/  IMAD.WIDE R156, R71, 0x4, R156 ;  /* 0x00000004479c7825 */ /* 0x000fc600078e029c */
        /* <DEDUP_REMOVED lines=23> */
[----:B------:R-:W-:Y:S01]  /*57e0*/  ISETP.GE.U32.AND P4, PT, R20, 0x7fffff6f, PT ;  /* 0x7fffff6f1400780c */ /* 0x000fe20003f86070 */
[----:B------:R-:W-:Y:S02]  /*57f0*/  IMAD.WIDE R20, R68, 0x4, R16 ;  /* 0x0000000444147825 */ /* 0x000fe400078e0210 */
[----:B------:R-:W-:Y:S02]  /*5800*/  ISETP.GE.U32.AND P3, PT, R22, 0x7fffff70, PT ;  /* 0x7fffff701600780c */ /* 0x000fe40003f66070 */
[----:B------:R-:W-:-:S04]  /*5810*/  IMAD.WIDE R22, R68, 0x4, R18 ;  /* 0x0000000444167825 */ /* 0x000fc800078e0212 */
[C---:B------:R-:W-:Y:S01]  /*5820*/  VIADD R18, R251.reuse, 0xffffffad ;  /* 0xffffffadfb127836 */ /* 0x040fe20000000000 */
[----:B------:R3:W-:Y:S01]  /*5830*/  LDGSTS.E [R249+0x8038], desc[UR28][R22.64], !P5 ;  /* 0x0803800016f97fae */ /* 0x0007e2000e9a101c */
[----:B------:R-:W-:Y:S02]  /*5840*/  VIADD R16, R251, 0xffffffac ;  /* 0xffffffacfb107836 */ /* 0x000fe40000000000 */
[----:B------:R-:W-:Y:S01]  /*5850*/  IMAD.WIDE R168, R71, 0x4, R168 ;  /* 0x0000000447a87825 */ /* 0x000fe200078e02a8 */
[----:B------:R-:W-:Y:S01]  /*5860*/  ISETP.GE.U32.AND P5, PT, R18, 0x7fffff6e, PT ;  /* 0x7fffff6e1200780c */ /* 0x000fe20003fa6070 */
[----:B------:R3:W-:Y:S01]  /*5870*/  LDGSTS.E [R249+0x803c], desc[UR28][R20.64], !P6 ;  /* 0x0803c00014f97fae */ /* 0x0007e2000f1a101c */
[----:B------:R-:W-:Y:S01]  /*5880*/  ISETP.GE.U32.AND P6, PT, R16, 0x7fffff6d, PT ;  /* 0x7fffff6d1000780c */ /* 0x000fe20003fc6070 */
[----:B------:R-:W-:Y:S02]  /*5890*/  IMAD.WIDE R18, R68, 0x4, R14 ;  /* 0x0000000444127825 */ /* 0x000fe400078e020e */
[----:B------:R3:W-:Y:S02]  /*58a0*/  STL.64 [R1+0x38], R22 ;  /* 0x0000381601007387 */ /* 0x0007e40000100a00 */
[----:B------:R-:W-:-:S02]  /*58b0*/  VIADD R14, R251, 0xffffffab ;  /* 0xffffffabfb0e7836 */ /* 0x000fc40000000000 */
[----:B------:R-:W-:Y:S01]  /*58c0*/  IMAD.WIDE R16, R68, 0x4, R12 ;  /* 0x0000000444107825 */ /* 0x000fe200078e020c */
[----:B------:R3:W-:Y:S02]  /*58d0*/  LDGSTS.E [R249+0x8040], desc[UR28][R18.64], !P3 ;  /* 0x0804000012f97fae */ /* 0x0007e4000d9a101c */
        /* <DEDUP_REMOVED lines=13> */
[----:B------:R-:W-:Y:S01]  /*59b0*/  IMAD.WIDE R8, R68, 0x4, R4 ;  /* 0x0000000444087825 */ /* 0x000fe200078e0204 */
[----:B------:R3:W-:Y:S03]  /*59c0*/  LDGSTS.E [R249+0x8050], desc[UR28][R10.64], !P3 ;  /* 0x080500000af97fae */ /* 0x0007e6000d9a101c */
[C---:B------:R-:W-:Y:S01]  /*59d0*/  VIADD R4, R251.reuse, 0xffffffa6 ;  /* 0xffffffa6fb047836 */ /* 0x040fe20000000000 */
[----:B------:R3:W-:Y:S01]  /*59e0*/  LDGSTS.E [R249+0x8054], desc[UR28][R8.64], !P4 ;  /* 0x0805400008f97fae */ /* 0x0007e2000e1a101c */
[C---:B------:R-:W-:Y:S02]  /*59f0*/  VIADD R6, R251.reuse, 0xffffffa7 ;  /* 0xffffffa7fb067836 */ /* 0x040fe40000000000 */
[C---:B------:R-:W-:Y:S01]  /*5a00*/  VIADD R5, R251.reuse, 0xffffff80 ;  /* 0xffffff80fb057836 */ /* 0x040fe20000000000 */
[----:B------:R-:W-:Y:S01]  /*5a10*/  ISETP.GE.U32.AND P4, PT, R4, 0x7fffff67, PT ;  /* 0x7fffff670400780c */ /* 0x000fe20003f86070 */
[----:B------:R-:W-:Y:S01]  /*5a20*/  VIADD R4, R251, 0xffffffa5 ;  /* 0xffffffa5fb047836 */ /* 0x000fe20000000000 */
[----:B------:R-:W-:Y:S01]  /*5a30*/  ISETP.GE.U32.AND P3, PT, R6, 0x7fffff68, PT ;  /* 0x7fffff680600780c */ /* 0x000fe20003f66070 */
[----:B------:R3:W-:Y:S01]  /*5a40*/  LDGSTS.E [R249+0x8058], desc[UR28][R72.64], !P5 ;  /* 0x0805800048f97fae */ /* 0x0007e2000e9a101c */
[----:B------:R-:W-:-:S02]  /*5a50*/  IMAD.WIDE R170, R71, 0x4, R170 ;  /* 0x0000000447aa7825 */ /* 0x000fc400078e02aa */
[----:B------:R-:W-:Y:S01]  /*5a60*/  ISETP.GE.U32.AND P5, PT, R4, 0x7fffff66, PT ;  /* 0x7fffff660400780c */ /* 0x000fe20003fa6070 */
[----:B------:R3:W-:Y:S01]  /*5a70*/  LDGSTS.E [R249+0x805c], desc[UR28][R76.64], !P6 ;  /* 0x0805c0004cf97fae */ /* 0x0007e2000f1a101c */
[----:B------:R-:W-:Y:S02]  /*5a80*/  VIADD R4, R251, 0xffffffa4 ;  /* 0xffffffa4fb047836 */ /* 0x000fe40000000000 */
[----:B------:R-:W-:Y:S01]  /*5a90*/  IMAD.WIDE R172, R71, 0x4, R172 ;  /* 0x0000000447ac7825 */ /* 0x000fe200078e02ac */
[----:B------:R3:W-:Y:S02]  /*5aa0*/  STL.64 [R1+0x30], R20 ;  /* 0x0000301401007387 */ /* 0x0007e40000100a00 */
        /* <DEDUP_REMOVED lines=81> */
[C---:B------:R-:W-:Y:S01]  /*5fc0*/  VIADD R4, R251.reuse, 0xffffff8f ;  /* 0xffffff8ffb047836 */ /* 0x040fe20000000000 */
[----:B------:R3:W-:Y:S04]  /*5fd0*/  LDGSTS.E [R249+0x80b0], desc[UR28][R118.64], !P3 ;  /* 0x080b000076f97fae */ /* 0x0007e8000d9a101c */
        /* <DEDUP_REMOVED lines=40> */
[----:B------:R-:W-:Y:S01]  /*6260*/  VIADD R4, R251, 0xffffff81 ;  /* 0xffffff81fb047836 */ /* 0x000fe20000000000 */
[----:B------:R3:W-:Y:S04]  /*6270*/  LDGSTS.E [R249+0x80e8], desc[UR28][R146.64], !P5 ;  /* 0x080e800092f97fae */ /* 0x0007e8000e9a101c */
[----:B------:R-:W-:Y:S01]  /*6280*/  ISETP.GE.U32.AND P5, PT, R4, 0x7fffff42, PT ;  /* 0x7fffff420400780c */ /* 0x000fe20003fa6070 */
[----:B------:R3:W-:Y:S01]  /*6290*/  LDGSTS.E [R249+0x80ec], desc[UR28][R148.64], !P6 ;  /* 0x080ec00094f97fae */ /* 0x0007e2000f1a101c */
[----:B------:R-:W-:-:S03]  /*62a0*/  ISETP.GE.U32.AND P6, PT, R5, 0x7fffff41, PT ;  /* 0x7fffff410500780c */ /* 0x000fc60003fc6070 */
[----:B------:R3:W-:Y:S01]  /*62b0*/  LDGSTS.E [R249+0x80f0], desc[UR28][R212.64], !P3 ;  /* 0x080f0000d4f97fae */ /* 0x0007e2000d9a101c */
[----:B------:R-:W-:-:S03]  /*62c0*/  ISETP.NE.U32.AND P3, PT, RZ, UR9, PT ;  /* 0x00000009ff007c0c */ /* 0x000fc6000bf65070 */
[----:B------:R3:W-:Y:S04]  /*62d0*/  LDGSTS.E [R249+0x80f4], desc[UR28][R214.64], !P4 ;  /* 0x080f4000d6f97fae */ /* 0x0007e8000e1a101c */
[----:B------:R3:W-:Y:S04]  /*62e0*/  LDGSTS.E [R249+0x80f8], desc[UR28][R216.64], !P5 ;  /* 0x080f8000d8f97fae */ /* 0x0007e8000e9a101c */
[----:B------:R3:W-:Y:S04]  /*62f0*/  LDGSTS.E [R249+0x80fc], desc[UR28][R218.64], !P6 ;  /* 0x080fc000daf97fae */ /* 0x0007e8000f1a101c */
[----:B------:R-:W0:Y:S04]  /*6300*/  LDGDEPBAR ;  /* 0x00000000000079af */ /* 0x000e280000000000 */
[----:B------:R3:W-:Y:S04]  /*6310*/  LDGSTS.E [R24+0x14000], desc[UR28][R150.64], P2 ;  /* 0x1400000096187fae */ /* 0x0007e800091a101c */
        /* <DEDUP_REMOVED lines=30> */
[----:B------:R3:W-:Y:S01]  /*6500*/  LDGSTS.E [R69+0x15f00], desc[UR28][R220.64], P2 ;  /* 0x15f00000dc457fae */ /* 0x0007e200091a101c */
[----:B------:R-:W-:-:S03]  /*6510*/  ISETP.LT.OR P2, PT, R59, 0x40, P3 ;  /* 0x000000403b00780c */ /* 0x000fc60001f41670 */
[----:B------:R-:W0:Y:S04]  /*6520*/  LDGDEPBAR ;  /* 0x00000000000079af */ /* 0x000e280000000000 */
[----:B------:R3:W-:Y:S04]  /*6530*/  STL.64 [R1+0x28], R18 ;  /* 0x0000281201007387 */ /* 0x0007e80000100a00 */
[----:B------:R3:W-:Y:S04]  /*6540*/  STL.64 [R1+0x20], R16 ;  /* 0x0000201001007387 */ /* 0x0007e80000100a00 */
[----:B------:R3:W-:Y:S04]  /*6550*/  STL.64 [R1+0x18], R14 ;  /* 0x0000180e01007387 */ /* 0x0007e80000100a00 */
[----:B------:R3:W-:Y:S04]  /*6560*/  STL.64 [R1+0x10], R12 ;  /* 0x0000100c01007387 */ /* 0x0007e80000100a00 */
[----:B------:R3:W-:Y:S04]  /*6570*/  STL.64 [R1+0x8], R10 ;  /* 0x0000080a01007387 */ /* 0x0007e80000100a00 */
[----:B------:R3:W-:Y:S01]  /*6580*/  STL.64 [R1], R8 ;  /* 0x0000000801007387 */ /* 0x0007e20000100a00 */
[----:B------:R-:W-:-:S04]  /*6590*/  DEPBAR.LE SB0, 0x2 ;  /* 0x000080800000791a */ /* 0x000fc80000000000 */
[----:B------:R-:W-:Y:S06]  /*65a0*/  BAR.SYNC.DEFER_BLOCKING 0x0 ;  /* 0x0000000000007b1d */ /* 0x000fec0000010000 */
[----:B------:R-:W-:Y:S05]  /*65b0*/  @!P0 BRA `(.L_x_6) ;  /* 0x0000000000448947 */ /* 0x000fea0003800000 */
[----:B------:R-:W-:Y:S04]  /*65c0*/  LDS.128 R4, [R249] ;  /* 0x00000000f9047984 */ /* 0x000fe80000000c00 */
[----:B---3--:R-:W-:Y:S04]  /*65d0*/  LDS.128 R8, [R249+0x10] ;  /* 0x00001000f9087984 */ /* 0x008fe80000000c00 */
[----:B------:R-:W-:Y:S04]  /*65e0*/  LDS.128 R12, [R249+0x20] ;  /* 0x00002000f90c7984 */ /* 0x000fe80000000c00 */
        /* <DEDUP_REMOVED lines=12> */
[----:B------:R-:W1:Y:S02]  /*66b0*/  LDS.128 R64, [R249+0xf0] ;  /* 0x0000f000f9407984 */ /* 0x000e640000000c00 */
[----:B-1----:R1:W-:Y:S02]  /*66c0*/  STTM.x64 tmem[UR12+0x40], R4 ;  /* 0x00004004000079ed */ /* 0x0023e4000834000c */
.L_x_6:
[----:B-1-3--:R-:W-:Y:S01]  /*66d0*/  IMAD.SHL.U32 R9, R68, 0x4, RZ ;  /* 0x0000000444097824 */ /* 0x00afe200078e00ff */
[----:B------:R-:W1:Y:S01]  /*66e0*/  FENCE.VIEW.ASYNC.T ;  /* 0x00000000000073c6 */ /* 0x000e620000000200 */
[----:B------:R-:W-:-:S03]  /*66f0*/  SHF.R.S32.HI R8, RZ, 0x1f, R68 ;  /* 0x0000001fff087819 */ /* 0x000fc60000011444 */
[----:B------:R2:W-:Y:S01]  /*6700*/  STL [R1+0x44], R9 ;  /* 0x0000440901007387 */ /* 0x0005e20000100800 */
[----:B-1----:R-:W-:Y:S06]  /*6710*/  BAR.SYNC.DEFER_BLOCKING 0x0 ;  /* 0x0000000000007b1d */ /* 0x002fec0000010000 */
[----:B------:R-:W-:Y:S05]  /*6720*/  @P2 BRA `(.L_x_7) ;  /* 0x0000000000c42947 */ /* 0x000fea0003800000 */
[----:B------:R-:W-:Y:S01]  /*6730*/  UIADD3 UR5, UPT, UPT, UR11, 0x10000, URZ ;  /* 0x000100000b057890 */ /* 0x000fe2000fffe0ff */
[----:B------:R-:W-:Y:S01]  /*6740*/  UMOV UR4, URZ ;  /* 0x000000ff00047c82 */ /* 0x000fe20008000000 */
[----:B------:R-:W-:Y:S02]  /*6750*/  UIADD3 UR9, UPT, UPT, UR10, 0x48, URZ ;  /* 0x000000480a097890 */ /* 0x000fe4000fffe0ff */
[----:B------:R-:W-:Y:S02]  /*6760*/  USHF.R.U32.HI UR5, URZ, 0x4, UR5 ;  /* 0x00000004ff057899 */ /* 0x000fe40008011605 */
[----:B------:R-:W-:Y:S02]  /*6770*/  UIADD3 UR14, UPT, UPT, UR10, 0x50, URZ ;  /* 0x000000500a0e7890 */ /* 0x000fe4000fffe0ff */
[----:B------:R-:W-:Y:S02]  /*6780*/  USGXT.U32 UR6, UR5, 0xe ;  /* 0x0000000e0506789a */ /* 0x000fe40008000000 */
[----:B------:R-:W-:-:S02]  /*6790*/  UIADD3 UR15, UPT, UPT, UR10, 0x58, URZ ;  /* 0x000000580a0f7890 */ /* 0x000fc4000fffe0ff */
[----:B------:R-:W-:Y:S01]  /*67a0*/  UIADD3 UR34, UP1, UPT, UR6, 0x2, URZ ;  /* 0x0000000206227890 */ /* 0x000fe2000ff3e0ff */
[----:B------:R-:W-:Y:S01]  /*67b0*/  UMOV UR5, URZ ;  /* 0x000000ff00057c82 */ /* 0x000fe20008000000 */
[----:B------:R-:W-:Y:S02]  /*67c0*/  UIADD3 UR20, UPT, UPT, UR10, 0x60, URZ ;  /* 0x000000600a147890 */ /* 0x000fe4000fffe0ff */
[----:B------:R-:W-:Y:S02]  /*67d0*/  UIADD3.X UR35, UPT, UPT, UR4, 0x40004040, URZ, UP1, !UPT ;  /* 0x4000404004237890 */ /* 0x000fe40008ffe4ff */
[----:B------:R-:W-:Y:S01]  /*67e0*/  UIADD3 UR21, UPT, UPT, UR10, 0x68, URZ ;  /* 0x000000680a157890 */ /* 0x000fe2000fffe0ff */
[----:B------:R-:W-:Y:S01]  /*67f0*/  UMOV UR4, UR8 ;  /* 0x0000000800047c82 */ /* 0x000fe20008000000 */
[----:B------:R-:W-:Y:S01]  /*6800*/  UIADD3.64 UR16, UPT, UPT, UR34, 0x4, URZ ;  /* 0x0000000422107897 */ /* 0x000fe2000fffe0ff */
[----:B------:R-:W-:Y:S01]  /*6810*/  UMOV UR32, UR4 ;  /* 0x0000000400207c82 */ /* 0x000fe20008000000 */
[----:B------:R-:W-:-:S02]  /*6820*/  UIADD3.64 UR4, UPT, UPT, UR34, 0x2, URZ ;  /* 0x0000000222047897 */ /* 0x000fc4000fffe0ff */
[----:B------:R-:W-:Y:S02]  /*6830*/  UIADD3.64 UR18, UPT, UPT, UR34, 0x1fe, URZ ;  /* 0x000001fe22127897 */ /* 0x000fe4000fffe0ff */
[----:B------:R-:W-:Y:S02]  /*6840*/  UIADD3.64 UR22, UPT, UPT, UR34, 0x200, URZ ;  /* 0x0000020022167897 */ /* 0x000fe4000fffe0ff */
[----:B------:R-:W-:Y:S02]  /*6850*/  UIADD3 UR26, UPT, UPT, UR10, 0x70, URZ ;  /* 0x000000700a1a7890 */ /* 0x000fe4000fffe0ff */
[----:B------:R-:W-:Y:S01]  /*6860*/  UIADD3.64 UR24, UPT, UPT, UR34, 0x202, URZ ;  /* 0x0000020222187897 */ /* 0x000fe2000fffe0ff */
[----:B------:R-:W-:Y:S01]  /*6870*/  UMOV UR36, 0x0 ;  /* 0x0000000000247882 */ /* 0x000fe20000000000 */
[----:B------:R-:W-:Y:S01]  /*6880*/  UMOV UR37, 0x8100910 ;  /* 0x0810091000257882 */ /* 0x000fe20000000000 */
[----:B------:R-:W-:Y:S02]  /*6890*/  UIADD3 UR27, UPT, UPT, UR10, 0x78, URZ ;  /* 0x000000780a1b7890 */ /* 0x000fe4000fffe0ff */
[----:B------:R-:W-:Y:S01]  /*68a0*/  UIADD3.64 UR30, UPT, UPT, UR34, 0x204, URZ ;  /* 0x00000204221e7897 */ /* 0x000fe2000fffe0ff */
[----:B------:R-:W-:Y:S01]  /*68b0*/  UMOV UR7, 0x40004040 ;  /* 0x4000404000077882 */ /* 0x000fe20000000000 */
[----:B------:R-:W-:Y:S01]  /*68c0*/  UMOV UR38, 0x0 ;  /* 0x0000000000267882 */ /* 0x000fe20000000000 */
[----:B------:R-:W-:Y:S01]  /*68d0*/  UMOV UR39, 0x8100910 ;  /* 0x0810091000277882 */ /* 0x000fe20000000000 */
[----:B------:R-:W-:Y:S01]  /*68e0*/  UMOV UR40, 0x0 ;  /* 0x0000000000287882 */ /* 0x000fe20000000000 */
[----:B------:R-:W-:Y:S01]  /*68f0*/  UMOV UR41, 0x8100910 ;  /* 0x0810091000297882 */ /* 0x000fe20000000000 */
[----:B------:R1:W-:Y:S01]  /*6900*/  UTCHMMA tmem[UR13], gdesc[UR6], tmem[UR10], tmem[UR36], idesc[UR37], !UPT ;  /* 0x00ff24060d0079ea */ /* 0x0003e2000f80000a */
[----:B------:R-:W-:Y:S01]  /*6910*/  UMOV UR42, 0x0 ;  /* 0x00000000002a7882 */ /* 0x000fe20000000000 */
[----:B------:R-:W-:Y:S01]  /*6920*/  UMOV UR43, 0x8100910 ;  /* 0x08100910002b7882 */ /* 0x000fe20000000000 */
[----:B------:R1:W-:Y:S01]  /*6930*/  UTCHMMA tmem[UR9], gdesc[UR34], tmem[UR10], tmem[UR38], idesc[UR39], UPT ;  /* 0x00ff2622090079ea */ /* 0x0003e2000b80000a */
        /* <DEDUP_REMOVED lines=12> */
[----:B------:R1:W-:Y:S01]  /*6a00*/  UTCHMMA tmem[UR26], gdesc[UR24], tmem[UR10], tmem[UR48], idesc[UR49], UPT ;  /* 0x00ff30181a0079ea */ /* 0x0003e2000b80000a */
[----:B------:R1:W-:Y:S01]  /*6a10*/  UTCHMMA tmem[UR27], gdesc[UR30], tmem[UR10], tmem[UR50], idesc[UR51], UPT ;  /* 0x00ff321e1b0079ea */ /* 0x0003e2000b80000a */
[----:B------:R1:W-:Y:S01]  /*6a20*/  UTCBAR [UR32], URZ ;  /* 0x000000ff200073e9 */ /* 0x0003e200080000ff */
[----:B------:R-:W-:Y:S01]  /*6a30*/  NOP ;  /* 0x0000000000007918 */ /* 0x000fe20000000000 */
.L_x_7:
[----:B------:R-:W-:Y:S01]  /*6a40*/  SHF.L.U64.HI R7, R68, 0x2, R8 ;  /* 0x0000000244077819 */ /* 0x000fe20000010208 */
[----:B------:R-:W-:Y:S01]  /*6a50*/  BAR.SYNC.DEFER_BLOCKING 0x0 ;  /* 0x0000000000007b1d */ /* 0x000fe20000010000 */
[----:B------:R-:W-:Y:S01]  /*6a60*/  IADD3 R4, P0, PT, R74, R9, RZ ;  /* 0x000000094a047210 */ /* 0x000fe20007f1e0ff */
[----:B------:R-:W-:-:S04]  /*6a70*/  VIADD R6, R251, 0xffffff7f ;  /* 0xffffff7ffb067836 */ /* 0x000fc80000000000 */
[----:B------:R-:W-:Y:S01]  /*6a80*/  IMAD.X R5, R75, 0x1, R7, P0 ;  /* 0x000000014b057824 */ /* 0x000fe200000e0607 */
[----:B------:R-:W-:Y:S01]  /*6a90*/  ISETP.GE.U32.AND P0, PT, R6, 0x7fffff40, PT ;  /* 0x7fffff400600780c */ /* 0x000fe20003f06070 */
[----:B------:R3:W-:Y:S01]  /*6aa0*/  STL [R1+0x40], R7 ;  /* 0x0000400701007387 */ /* 0x0007e20000100800 */
[----:B------:R-:W-:-:S03]  /*6ab0*/  VIADD R6, R251, 0xffffff7e ;  /* 0xffffff7efb067836 */ /* 0x000fc60000000000 */
[----:B------:R-:W4:Y:S04]  /*6ac0*/  LDL.LU.64 R20, [R1+0x50] ;  /* 0x0000500001147983 */ /* 0x000f280000300a00 */
[----:B------:R-:W5:Y:S04]  /*6ad0*/  LDL.LU.64 R18, [R1+0x38] ;  /* 0x0000380001127983 */ /* 0x000f680000300a00 */
[----:B--2---:R-:W2:Y:S04]  /*6ae0*/  LDL.LU.64 R24, [R1+0x30] ;  /* 0x0000300001187983 */ /* 0x004ea80000300a00 */
[----:B------:R-:W2:Y:S04]  /*6af0*/  LDL.LU.64 R22, [R1+0x28] ;  /* 0x0000280001167983 */ /* 0x000ea80000300a00 */
[----:B------:R-:W2:Y:S04]  /*6b00*/  LDL.LU.64 R28, [R1+0x20] ;  /* 0x00002000011c7983 */ /* 0x000ea80000300a00 */
[----:B------:R-:W2:Y:S04]  /*6b10*/  LDL.LU.64 R26, [R1+0x18] ;  /* 0x00001800011a7983 */ /* 0x000ea80000300a00 */
[----:B------:R-:W2:Y:S04]  /*6b20*/  LDL.LU.64 R32, [R1+0x10] ;  /* 0x0000100001207983 */ /* 0x000ea80000300a00 */
[----:B------:R-:W2:Y:S04]  /*6b30*/  LDL.LU.64 R30, [R1+0x8] ;  /* 0x00000800011e7983 */ /* 0x000ea80000300a00 */
[----:B------:R-:W2:Y:S04]  /*6b40*/  LDL.LU.64 R34, [R1] ;  /* 0x0000000001227983 */ /* 0x000ea80000300a00 */
[----:B------:R-:W-:Y:S01]  /*6b50*/  @!PT LDS RZ, [RZ] ;  /* 0x00000000fffff984 */ /* 0x000fe20000000800 */
[----:B------:R-:W-:Y:S01]  /*6b60*/  @!PT LDS RZ, [RZ] ;  /* 0x00000000fffff984 */ /* 0x000fe20000000800 */
[----:B------:R-:W-:Y:S01]  /*6b70*/  @!PT LDS RZ, [RZ] ;  /* 0x00000000fffff984 */ /* 0x000fe20000000800 */
[----:B------:R1:W-:Y:S02]  /*6b80*/  LDGSTS.E [R249], desc[UR28][R4.64], !P0 ;  /* 0x0000000004f97fae */ /* 0x0003e4000c1a101c */
[----:B-1----:R-:W-:-:S05]  /*6b90*/  IADD3 R4, P0, PT, R222, R9, RZ ;  /* 0x00000009de047210 */ /* 0x002fca0007f1e0ff */
[----:B------:R-:W-:Y:S01]  /*6ba0*/  IMAD.X R5, R223, 0x1, R7, P0 ;  /* 0x00000001df057824 */ /* 0x000fe200000e0607 */
[----:B------:R-:W-:-:S13]  /*6bb0*/  ISETP.GE.U32.AND P0, PT, R6, 0x7fffff3f, PT ;  /* 0x7fffff3f0600780c */ /* 0x000fda0003f06070 */
[----:B------:R1:W-:Y:S02]  /*6bc0*/  LDGSTS.E [R249+0x4], desc[UR28][R4.64], !P0 ;  /* 0x0000400004f97fae */ /* 0x0003e4000c1a101c */
[----:B-1----:R-:W-:-:S05]  /*6bd0*/  VIADD R4, R251, 0xffffff7d ;  /* 0xffffff7dfb047836 */ /* 0x002fca0000000000 */
[----:B------:R-:W-:Y:S01]  /*6be0*/  ISETP.GE.U32.AND P2, PT, R4, 0x7fffff3e, PT ;  /* 0x7fffff3e0400780c */ /* 0x000fe20003f46070 */
[----:B------:R-:W-:-:S05]  /*6bf0*/  VIADD R4, R251, 0xffffff7c ;  /* 0xffffff7cfb047836 */ /* 0x000fca0000000000 */
[----:B------:R-:W-:Y:S02]  /*6c00*/  ISETP.GE.U32.AND P0, PT, R4, 0x7fffff3d, PT ;  /* 0x7fffff3d0400780c */ /* 0x000fe40003f06070 */
[----:B------:R-:W-:Y:S01]  /*6c10*/  IADD3 R4, P4, PT, R224, R9, RZ ;  /* 0x00000009e0047210 */ /* 0x000fe20007f9e0ff */
[----:B------:R-:W-:-:S04]  /*6c20*/  IMAD.SHL.U32 R224, R68, 0x4, RZ ;  /* 0x0000000444e07824 */ /* 0x000fc800078e00ff */
[----:B------:R-:W-:Y:S01]  /*6c30*/  IMAD.X R5, R225, 0x1, R7, P4 ;  /* 0x00000001e1057824 */ /* 0x000fe200020e0607 */
[----:B------:R-:W-:Y:S02]  /*6c40*/  SHF.L.U64.HI R225, R68, 0x2, R8 ;  /* 0x0000000244e17819 */ /* 0x000fe40000010208 */
[----:B------:R-:W-:Y:S02]  /*6c50*/  IADD3 R6, P4, PT, R226, R224, RZ ;  /* 0x000000e0e2067210 */ /* 0x000fe40007f9e0ff */
[----:B------:R1:W-:Y:S03]  /*6c60*/  LDGSTS.E [R249+0x8], desc[UR28][R4.64], !P2 ;  /* 0x0000800004f97fae */ /* 0x0003e6000d1a101c */
[----:B---3--:R-:W-:-:S05]  /*6c70*/  IMAD.X R7, R227, 0x1, R225, P4 ;  /* 0x00000001e3077824 */ /* 0x008fca00020e06e1 */
[----:B------:R3:W-:Y:S01]  /*6c80*/  LDGSTS.E [R249+0xc], desc[UR28][R6.64], !P0 ;  /* 0x0000c00006f97fae */ /* 0x0007e2000c1a101c */
[----:B-1----:R-:W-:-:S05]  /*6c90*/  VIADD R4, R251, 0xffffff7b ;  /* 0xffffff7bfb047836 */ /* 0x002fca0000000000 */
[----:B------:R-:W-:Y:S01]  /*6ca0*/  ISETP.GE.U32.AND P2, PT, R4, 0x7fffff3c, PT ;  /* 0x7fffff3c0400780c */ /* 0x000fe20003f46070 */
[----:B------:R-:W-:-:S05]  /*6cb0*/  VIADD R4, R251, 0xffffff7a ;  /* 0xffffff7afb047836 */ /* 0x000fca0000000000 */
[----:B------:R-:W-:Y:S02]  /*6cc0*/  ISETP.GE.U32.AND P0, PT, R4, 0x7fffff3b, PT ;  /* 0x7fffff3b0400780c */ /* 0x000fe40003f06070 */
[----:B------:R-:W-:-:S05]  /*6cd0*/  IADD3 R4, P4, PT, R228, R224, RZ ;  /* 0x000000e0e4047210 */ /* 0x000fca0007f9e0ff */
[----:B------:R-:W-:Y:S01]  /*6ce0*/  IMAD.X R5, R229, 0x1, R225, P4 ;  /* 0x00000001e5057824 */ /* 0x000fe200020e06e1 */
[----:B---3--:R-:W-:-:S04]  /*6cf0*/  IADD3 R6, P4, PT, R230, R224, RZ ;  /* 0x000000e0e6067210 */ /* 0x008fc80007f9e0ff */
[----:B------:R1:W-:Y:S01]  /*6d00*/  LDGSTS.E [R249+0x10], desc[UR28][R4.64], !P2 ;  /* 0x0001000004f97fae */ /* 0x0003e2000d1a101c */
[----:B------:R-:W-:-:S05]  /*6d10*/  IMAD.X R7, R231, 0x1, R225, P4 ;  /* 0x00000001e7077824 */ /* 0x000fca00020e06e1 */
        /* <DEDUP_REMOVED lines=23> */
[----:B---3--:R-:W-:Y:S01]  /*6e90*/  VIADD R6, R251, 0xffffff6c ;  /* 0xffffff6cfb067836 */ /* 0x008fe20000000000 */
[----:B------:R-:W-:-:S05]  /*6ea0*/  IADD3 R4, P0, PT, R240, R224, RZ ;  /* 0x000000e0f0047210 */ /* 0x000fca0007f1e0ff */
[----:B------:R-:W-:Y:S01]  /*6eb0*/  IMAD.X R5, R241, 0x1, R225, P0 ;  /* 0x00000001f1057824 */ /* 0x000fe200000e06e1 */
[----:B------:R-:W-:Y:S01]  /*6ec0*/  ISETP.GE.U32.AND P0, PT, R6, 0x7fffff2d, PT ;  /* 0x7fffff2d0600780c */ /* 0x000fe20003f06070 */
[----:B------:R-:W-:-:S04]  /*6ed0*/  VIADD R6, R251, 0xffffff6d ;  /* 0xffffff6dfb067836 */ /* 0x000fc80000000000 */
[----:B------:R1:W-:Y:S01]  /*6ee0*/  LDGSTS.E [R249+0x28], desc[UR28][R4.64], !P4 ;  /* 0x0002800004f97fae */ /* 0x0003e2000e1a101c */
[----:B------:R-:W-:Y:S01]  /*6ef0*/  ISETP.GE.U32.AND P2, PT, R6, 0x7fffff2e, PT ;  /* 0x7fffff2e0600780c */ /* 0x000fe20003f46070 */
[----:B------:R-:W-:Y:S01]  /*6f00*/  VIADD R6, R251, 0xffffff6f ;  /* 0xffffff6ffb067836 */ /* 0x000fe20000000000 */
[----:B-1----:R-:W-:Y:S02]  /*6f10*/  SEL R4, RZ, 0x1, P0 ;  /* 0x00000001ff047807 */ /* 0x002fe40000000000 */
[----:B------:R-:W-:-:S05]  /*6f20*/  SEL R5, RZ, 0x1fffe, P2 ;  /* 0x0001fffeff057807 */ /* 0x000fca0001000000 */
[----:B------:R-:W-:Y:S02]  /*6f30*/  IMAD.IADD R4, R4, 0x1, R5 ;  /* 0x0000000104047824 */ /* 0x000fe400078e0205 */
[----:B------:R-:W-:Y:S01]  /*6f40*/  VIADD R5, R251, 0xffffff6e ;  /* 0xffffff6efb057836 */ /* 0x000fe20000000000 */
[----:B------:R-:W-:-:S04]  /*6f50*/  ISETP.GE.U32.AND P2, PT, R6, 0x7fffff30, PT ;  /* 0x7fffff300600780c */ /* 0x000fc80003f46070 */
[----:B------:R-:W-:Y:S02]  /*6f60*/  ISETP.GE.U32.AND P0, PT, R5, 0x7fffff2f, PT ;  /* 0x7fffff2f0500780c */ /* 0x000fe40003f06070 */
[----:B------:R-:W-:Y:S02]  /*6f70*/  LOP3.LUT R74, R4, 0x3, RZ, 0xc0, !PT ;  /* 0x00000003044a7812 */ /* 0x000fe400078ec0ff */
[----:B------:R-:W-:Y:S02]  /*6f80*/  SEL R4, RZ, 0x4, P0 ;  /* 0x00000004ff047807 */ /* 0x000fe40000000000 */
[----:B------:R-:W-:-:S04]  /*6f90*/  SEL R5, RZ, 0x7fff8, P2 ;  /* 0x0007fff8ff057807 */ /* 0x000fc80001000000 */
[----:B------:R-:W-:Y:S01]  /*6fa0*/  IADD3 R74, PT, PT, R74, R5, R4 ;  /* 0x000000054a4a7210 */ /* 0x000fe20007ffe004 */
[C---:B------:R-:W-:Y:S02]  /*6fb0*/  VIADD R4, R251.reuse, 0xffffff74 ;  /* 0xffffff74fb047836 */ /* 0x040fe40000000000 */
[----:B------:R-:W-:-:S03]  /*6fc0*/  VIADD R6, R251, 0xffffff68 ;  /* 0xffffff68fb067836 */ /* 0x000fc60000000000 */
[----:B------:R-:W-:Y:S02]  /*6fd0*/  ISETP.GE.U32.AND P5, PT, R4, 0x7fffff35, PT ;  /* 0x7fffff350400780c */ /* 0x000fe40003fa6070 */
[----:B------:R-:W-:Y:S01]  /*6fe0*/  IADD3 R4, P0, PT, R242, R224, RZ ;  /* 0x000000e0f2047210 */ /* 0x000fe20007f1e0ff */
[----:B------:R-:W-:-:S04]  /*6ff0*/  VIADD R7, R251, 0xffffff69 ;  /* 0xffffff69fb077836 */ /* 0x000fc80000000000 */
[----:B------:R-:W-:Y:S01]  /*7000*/  IMAD.X R5, R243, 0x1, R225, P0 ;  /* 0x00000001f3057824 */ /* 0x000fe200000e06e1 */
[----:B------:R-:W-:Y:S01]  /*7010*/  ISETP.GE.U32.AND P0, PT, R6, 0x7fffff29, PT ;  /* 0x7fffff290600780c */ /* 0x000fe20003f06070 */
[----:B------:R-:W-:Y:S01]  /*7020*/  VIADD R6, R251, 0xffffff6a ;  /* 0xffffff6afb067836 */ /* 0x000fe20000000000 */
[----:B------:R-:W-:-:S03]  /*7030*/  ISETP.GE.U32.AND P4, PT, R7, 0x7fffff2a, PT ;  /* 0x7fffff2a0700780c */ /* 0x000fc60003f86070 */
[----:B------:R1:W-:Y:S01]  /*7040*/  LDGSTS.E [R249+0x2c], desc[UR28][R4.64], !P5 ;  /* 0x0002c00004f97fae */ /* 0x0003e2000e9a101c */
[----:B------:R-:W-:Y:S01]  /*7050*/  ISETP.GE.U32.AND P2, PT, R6, 0x7fffff2b, PT ;  /* 0x7fffff2b0600780c */ /* 0x000fe20003f46070 */
[C---:B------:R-:W-:Y:S01]  /*7060*/  VIADD R6, R251.reuse, 0xffffff6b ;  /* 0xffffff6bfb067836 */ /* 0x040fe20000000000 */
[----:B-1----:R-:W-:Y:S02]  /*7070*/  SEL R4, RZ, 0x1, P0 ;  /* 0x00000001ff047807 */ /* 0x002fe40000000000 */
[----:B------:R-:W-:Y:S02]  /*7080*/  SEL R5, RZ, 0x1fffe, P4 ;  /* 0x0001fffeff057807 */ /* 0x000fe40002000000 */
[----:B------:R-:W-:Y:S01]  /*7090*/  ISETP.GE.U32.AND P4, PT, R6, 0x7fffff2c, PT ;  /* 0x7fffff2c0600780c */ /* 0x000fe20003f86070 */
[----:B------:R-:W-:Y:S02]  /*70a0*/  VIADD R6, R251, 0xffffff61 ;  /* 0xffffff61fb067836 */ /* 0x000fe40000000000 */
[----:B------:R-:W-:-:S02]  /*70b0*/  IMAD.IADD R4, R4, 0x1, R5 ;  /* 0x0000000104047824 */ /* 0x000fc400078e0205 */
[----:B------:R-:W-:Y:S01]  /*70c0*/  VIADD R5, R251, 0xffffff60 ;  /* 0xffffff60fb057836 */ /* 0x000fe20000000000 */
[----:B------:R-:W-:Y:S02]  /*70d0*/  ISETP.GE.U32.AND P5, PT, R6, 0x7fffff22, PT ;  /* 0x7fffff220600780c */ /* 0x000fe40003fa6070 */
[----:B------:R-:W-:Y:S02]  /*70e0*/  SEL R6, RZ, 0x4, P2 ;  /* 0x00000004ff067807 */ /* 0x000fe40001000000 */
[----:B------:R-:W-:Y:S02]  /*70f0*/  ISETP.GE.U32.AND P0, PT, R5, 0x7fffff21, PT ;  /* 0x7fffff210500780c */ /* 0x000fe40003f06070 */
[----:B------:R-:W-:Y:S02]  /*7100*/  LOP3.LUT R4, R4, 0x3, RZ, 0xc0, !PT ;  /* 0x0000000304047812 */ /* 0x000fe400078ec0ff */
[----:B------:R-:W-:-:S04]  /*7110*/  SEL R5, RZ, 0x7fff8, P4 ;  /* 0x0007fff8ff057807 */ /* 0x000fc80002000000 */
[----:B------:R-:W-:Y:S02]  /*7120*/  IADD3 R6, PT, PT, R4, R5, R6 ;  /* 0x0000000504067210 */ /* 0x000fe40007ffe006 */
[----:B------:R-:W-:Y:S02]  /*7130*/  SEL R4, RZ, 0x1fffe, P5 ;  /* 0x0001fffeff047807 */ /* 0x000fe40002800000 */
[----:B------:R-:W-:Y:S01]  /*7140*/  SEL R5, RZ, 0x1, P0 ;  /* 0x00000001ff057807 */ /* 0x000fe20000000000 */
[----:B------:R-:W-:-:S04]  /*7150*/  VIADD R7, R251, 0xffffff63 ;  /* 0xffffff63fb077836 */ /* 0x000fc80000000000 */
        /* <DEDUP_REMOVED lines=10> */
[----:B------:R-:W-:Y:S01]  /*7200*/  ISETP.GE.U32.AND P5, PT, R4, 0x7fffff25, PT ;  /* 0x7fffff250400780c */ /* 0x000fe20003fa6070 */
[----:B------:R-:W-:Y:S01]  /*7210*/  VIADD R4, R251, 0xffffff66 ;  /* 0xffffff66fb047836 */ /* 0x000fe20000000000 */
[----:B------:R-:W-:Y:S01]  /*7220*/  ISETP.GE.U32.AND P6, PT, R7, 0x7fffff26, PT ;  /* 0x7fffff260700780c */ /* 0x000fe20003fc6070 */
[----:B------:R-:W-:-:S03]  /*7230*/  VIADD R7, R251, 0xffffff67 ;  /* 0xffffff67fb077836 */ /* 0x000fc60000000000 */
[----:B------:R-:W-:Y:S02]  /*7240*/  ISETP.GE.U32.AND P4, PT, R4, 0x7fffff27, PT ;  /* 0x7fffff270400780c */ /* 0x000fe40003f86070 */
[----:B------:R-:W-:Y:S02]  /*7250*/  ISETP.GE.U32.AND P2, PT, R7, 0x7fffff28, PT ;  /* 0x7fffff280700780c */ /* 0x000fe40003f46070 */
[----:B------:R-:W-:Y:S02]  /*7260*/  SEL R4, RZ, 0x1, P5 ;  /* 0x00000001ff047807 */ /* 0x000fe40002800000 */
[----:B------:R-:W-:-:S05]  /*7270*/  SEL R7, RZ, 0x1fffe, P6 ;  /* 0x0001fffeff077807 */ /* 0x000fca0003000000 */
[----:B------:R-:W-:Y:S02]  /*7280*/  IMAD.IADD R4, R4, 0x1, R7 ;  /* 0x0000000104047824 */ /* 0x000fe400078e0207 */
[----:B------:R-:W-:-:S03]  /*7290*/  VIADD R7, R251, 0xffffff73 ;  /* 0xffffff73fb077836 */ /* 0x000fc60000000000 */
[----:B------:R-:W-:Y:S02]  /*72a0*/  LOP3.LUT R9, R4, 0x3, RZ, 0xc0, !PT ;  /* 0x0000000304097812 */ /* 0x000fe400078ec0ff */
[----:B------:R-:W-:Y:S02]  /*72b0*/  ISETP.GE.U32.AND P5, PT, R7, 0x7fffff34, PT ;  /* 0x7fffff340700780c */ /* 0x000fe40003fa6070 */
[----:B------:R-:W-:Y:S02]  /*72c0*/  SEL R4, RZ, 0x4, P4 ;  /* 0x00000004ff047807 */ /* 0x000fe40002000000 */
[----:B------:R-:W-:-:S04]  /*72d0*/  SEL R7, RZ, 0x7fff8, P2 ;  /* 0x0007fff8ff077807 */ /* 0x000fc80001000000 */
[----:B------:R-:W-:Y:S02]  /*72e0*/  IADD3 R9, PT, PT, R9, R7, R4 ;  /* 0x0000000709097210 */ /* 0x000fe40007ffe004 */
[----:B------:R-:W-:Y:S01]  /*72f0*/  IADD3 R4, P2, PT, R244, R224, RZ ;  /* 0x000000e0f4047210 */ /* 0x000fe20007f5e0ff */
[----:B------:R-:W-:Y:S01]  /*7300*/  IMAD.SHL.U32 R6, R6, 0x100, RZ ;  /* 0x0000010006067824 */ /* 0x000fe200078e00ff */
[----:B------:R-:W-:Y:S01]  /*7310*/  LOP3.LUT R7, R5, 0xf, RZ, 0xc0, !PT ;  /* 0x0000000f05077812 */ /* 0x000fe200078ec0ff */
[----:B------:R-:W-:Y:S02]  /*7320*/  IMAD.SHL.U32 R223, R71, 0x4, RZ ;  /* 0x0000000447df7824 */ /* 0x000fe400078e00ff */
[----:B------:R-:W-:Y:S01]  /*7330*/  IMAD.X R5, R245, 0x1, R225, P2 ;  /* 0x00000001f5057824 */ /* 0x000fe200010e06e1 */
[----:B------:R-:W-:Y:S02]  /*7340*/  SHF.R.S32.HI R222, RZ, 0x1f, R71 ;  /* 0x0000001fffde7819 */ /* 0x000fe40000011447 */
[----:B------:R-:W-:-:S02]  /*7350*/  LOP3.LUT R6, R6, 0xf00, RZ, 0xe2, !PT ;  /* 0x00000f0006067812 */ /* 0x000fc400078ee2ff */
[----:B------:R1:W-:Y:S01]  /*7360*/  LDGSTS.E [R249+0x30], desc[UR28][R4.64], !P5 ;  /* 0x0003000004f97fae */ /* 0x0003e2000e9a101c */
[----:B------:R-:W-:Y:S02]  /*7370*/  SHF.L.U64.HI R75, R71, 0x2, R222 ;  /* 0x00000002474b7819 */ /* 0x000fe400000102de */
[----:B------:R-:W-:Y:S01]  /*7380*/  IMAD R74, R74, 0x1000, R6 ;  /* 0x000010004a4a7824 */ /* 0x000fe200078e0206 */
[-C--:B------:R-:W-:Y:S02]  /*7390*/  IADD3 R6, P4, PT, R152, R223.reuse, RZ ;  /* 0x000000df98067210 */ /* 0x080fe40007f9e0ff */
[----:B-1----:R-:W-:Y:S01]  /*73a0*/  IADD3 R4, P2, PT, R150, R223, RZ ;  /* 0x000000df96047210 */ /* 0x002fe20007f5e0ff */
[----:B------:R-:W-:-:S04]  /*73b0*/  IMAD R9, R9, 0x10, R7 ;  /* 0x0000001009097824 */ /* 0x000fc800078e0207 */
[--C-:B------:R-:W-:Y:S01]  /*73c0*/  IMAD.X R5, R151, 0x1, R75.reuse, P2 ;  /* 0x0000000197057824 */ /* 0x100fe200010e064b */
[-C--:B------:R-:W-:Y:S01]  /*73d0*/  IADD3 R10, P2, PT, R154, R223.reuse, RZ ;  /* 0x000000df9a0a7210 */ /* 0x080fe20007f5e0ff */
[----:B------:R-:W-:Y:S01]  /*73e0*/  IMAD.X R7, R153, 0x1, R75, P4 ;  /* 0x0000000199077824 */ /* 0x000fe200020e064b */
[----:B------:R-:W-:-:S03]  /*73f0*/  IADD3 R12, P4, PT, R156, R223, RZ ;  /* 0x000000df9c0c7210 */ /* 0x000fc60007f9e0ff */
[--C-:B------:R-:W-:Y:S01]  /*7400*/  IMAD.X R11, R155, 0x1, R75.reuse, P2 ;  /* 0x000000019b0b7824 */ /* 0x100fe200010e064b */
[-C--:B----4-:R-:W-:Y:S01]  /*7410*/  IADD3 R14, P2, PT, R20, R224.reuse, RZ ;  /* 0x000000e0140e7210 */ /* 0x090fe20007f5e0ff */
[----:B------:R-:W-:Y:S01]  /*7420*/  IMAD.X R13, R157, 0x1, R75, P4 ;  /* 0x000000019d0d7824 */ /* 0x000fe200020e064b */
[----:B-----5:R-:W-:-:S03]  /*7430*/  IADD3 R16, P4, PT, R18, R224, RZ ;  /* 0x000000e012107210 */ /* 0x020fc60007f9e0ff */
[--C-:B------:R-:W-:Y:S01]  /*7440*/  IMAD.X R15, R21, 0x1, R225.reuse, P2 ;  /* 0x00000001150f7824 */ /* 0x100fe200010e06e1 */
[-C--:B--2---:R-:W-:Y:S01]  /*7450*/  IADD3 R18, P2, PT, R24, R224.reuse, RZ ;  /* 0x000000e018127210 */ /* 0x084fe20007f5e0ff */
[----:B------:R-:W-:Y:S01]  /*7460*/  IMAD.X R17, R19, 0x1, R225, P4 ;  /* 0x0000000113117824 */ /* 0x000fe200020e06e1 */
[----:B------:R-:W-:-:S03]  /*7470*/  IADD3 R20, P4, PT, R22, R224, RZ ;  /* 0x000000e016147210 */ /* 0x000fc60007f9e0ff */
[--C-:B------:R-:W-:Y:S01]  /*7480*/  IMAD.X R19, R25, 0x1, R225.reuse, P2 ;  /* 0x0000000119137824 */ /* 0x100fe200010e06e1 */
[-C--:B------:R-:W-:Y:S01]  /*7490*/  IADD3 R22, P2, PT, R28, R224.reuse, RZ ;  /* 0x000000e01c167210 */ /* 0x080fe20007f5e0ff */
        /* <DEDUP_REMOVED lines=84> */
[--C-:B------:R-:W-:Y:S01]  /*79e0*/  IMAD.X R111, R147, 0x1, R225.reuse, P4 ;  /* 0x00000001936f7824 */ /* 0x100fe200020e06e1 */
[-C--:B------:R-:W-:Y:S01]  /*79f0*/  IADD3 R114, P4, PT, R212, R224.reuse, RZ ;  /* 0x000000e0d4727210 */ /* 0x080fe20007f9e0ff */
[----:B------:R-:W-:Y:S02]  /*7a00*/  VIADD R118, R251, 0xffffff72 ;  /* 0xffffff72fb767836 */ /* 0x000fe40000000000 */
[--C-:B------:R-:W-:Y:S01]  /*7a10*/  IMAD.X R113, R149, 0x1, R225.reuse, P2 ;  /* 0x0000000195717824 */ /* 0x100fe200010e06e1 */
[----:B------:R-:W-:Y:S02]  /*7a20*/  IADD3 R116, P2, PT, R214, R224, RZ ;  /* 0x000000e0d6747210 */ /* 0x000fe40007f5e0ff */
[----:B------:R-:W-:Y:S01]  /*7a30*/  LOP3.LUT R9, R9, 0xff, RZ, 0xc0, !PT ;  /* 0x000000ff09097812 */ /* 0x000fe200078ec0ff */
[----:B------:R-:W-:-:S02]  /*7a40*/  IMAD.X R115, R213, 0x1, R225, P4 ;  /* 0x00000001d5737824 */ /* 0x000fc400020e06e1 */
[----:B------:R-:W-:Y:S01]  /*7a50*/  IMAD.X R117, R215, 0x1, R225, P2 ;  /* 0x00000001d7757824 */ /* 0x000fe200010e06e1 */
[----:B------:R-:W-:Y:S02]  /*7a60*/  ISETP.GE.U32.AND P2, PT, R118, 0x7fffff33, PT ;  /* 0x7fffff337600780c */ /* 0x000fe40003f46070 */
[-C--:B------:R-:W-:Y:S01]  /*7a70*/  IADD3 R118, P4, PT, R216, R224.reuse, RZ ;  /* 0x000000e0d8767210 */ /* 0x080fe20007f9e0ff */
[----:B------:R-:W-:Y:S02]  /*7a80*/  IMAD.IADD R9, R74, 0x1, R9 ;  /* 0x000000014a097824 */ /* 0x000fe400078e0209 */
[----:B------:R-:W-:Y:S02]  /*7a90*/  VIADD R74, R251, 0xffffff71 ;  /* 0xffffff71fb4a7836 */ /* 0x000fe40000000000 */
[--C-:B------:R-:W-:Y:S01]  /*7aa0*/  IMAD.X R119, R217, 0x1, R225.reuse, P4 ;  /* 0x00000001d9777824 */ /* 0x100fe200020e06e1 */
[----:B------:R-:W-:Y:S01]  /*7ab0*/  IADD3 R120, P4, PT, R218, R224, RZ ;  /* 0x000000e0da787210 */ /* 0x000fe20007f9e0ff */
[C---:B------:R-:W-:Y:S01]  /*7ac0*/  VIADD R122, R251.reuse, 0xffffff70 ;  /* 0xffffff70fb7a7836 */ /* 0x040fe20000000000 */
[----:B------:R-:W-:Y:S01]  /*7ad0*/  ISETP.GE.U32.AND P6, PT, R74, 0x7fffff32, PT ;  /* 0x7fffff324a00780c */ /* 0x000fe20003fc6070 */
[----:B------:R-:W-:Y:S01]  /*7ae0*/  VIADD R124, R251, 0xffffff5e ;  /* 0xffffff5efb7c7836 */ /* 0x000fe20000000000 */
[----:B------:R-:W-:Y:S01]  /*7af0*/  LOP3.LUT R9, R9, 0xffff, RZ, 0xc0, !PT ;  /* 0x0000ffff09097812 */ /* 0x000fe200078ec0ff */
[----:B------:R-:W-:Y:S01]  /*7b00*/  IMAD.X R121, R219, 0x1, R225, P4 ;  /* 0x00000001db797824 */ /* 0x000fe200020e06e1 */
[----:B------:R-:W-:Y:S01]  /*7b10*/  ISETP.GE.U32.AND P4, PT, R122, 0x7fffff31, PT ;  /* 0x7fffff317a00780c */ /* 0x000fe20003f86070 */
[----:B------:R1:W-:Y:S01]  /*7b20*/  LDGSTS.E [R249+0x34], desc[UR28][R14.64], !P2 ;  /* 0x000340000ef97fae */ /* 0x0003e2000d1a101c */
[----:B------:R-:W-:Y:S01]  /*7b30*/  SHF.R.U32.HI R74, RZ, 0xf, R9 ;  /* 0x0000000fff4a7819 */ /* 0x000fe20000011609 */
[----:B------:R-:W-:Y:S01]  /*7b40*/  VIADD R123, R251, 0xffffff5d ;  /* 0xffffff5dfb7b7836 */ /* 0x000fe20000000000 */
[----:B------:R-:W2:Y:S02]  /*7b50*/  LDC R224, c[0x0][0x3a0] ;  /* 0x0000e800ffe07b82 */ /* 0x000ea40000000800 */
[----:B------:R-:W-:-:S03]  /*7b60*/  LOP3.LUT P5, RZ, R74, 0x1, RZ, 0xc0, !PT ;  /* 0x000000014aff7812 */ /* 0x000fc600078ac0ff */
[----:B------:R3:W-:Y:S01]  /*7b70*/  LDGSTS.E [R249+0x38], desc[UR28][R16.64], !P6 ;  /* 0x0003800010f97fae */ /* 0x0007e2000f1a101c */
[----:B-1----:R-:W-:-:S03]  /*7b80*/  SHF.R.U32.HI R15, RZ, 0xe, R9 ;  /* 0x0000000eff0f7819 */ /* 0x002fc60000011609 */
[----:B------:R1:W-:Y:S01]  /*7b90*/  LDGSTS.E [R249+0x3c], desc[UR28][R18.64], !P4 ;  /* 0x0003c00012f97fae */ /* 0x0003e2000e1a101c */
[----:B------:R-:W-:-:S05]  /*7ba0*/  LOP3.LUT P2, RZ, R15, 0x1, RZ, 0xc0, !PT ;  /* 0x000000010fff7812 */ /* 0x000fca000784c0ff */
[----:B------:R4:W-:Y:S01]  /*7bb0*/  LDGSTS.E [R249+0x40], desc[UR28][R20.64], P5 ;  /* 0x0004000014f97fae */ /* 0x0009e2000a9a101c */
[--C-:B---3--:R-:W-:Y:S02]  /*7bc0*/  SHF.R.U32.HI R16, RZ, 0xd, R9.reuse ;  /* 0x0000000dff107819 */ /* 0x108fe40000011609 */
[--C-:B------:R-:W-:Y:S02]  /*7bd0*/  SHF.R.U32.HI R17, RZ, 0xb, R9.reuse ;  /* 0x0000000bff117819 */ /* 0x100fe40000011609 */
[----:B------:R-:W-:Y:S02]  /*7be0*/  LOP3.LUT P4, RZ, R16, 0x1, RZ, 0xc0, !PT ;  /* 0x0000000110ff7812 */ /* 0x000fe4000788c0ff */
[----:B------:R-:W-:Y:S01]  /*7bf0*/  SHF.R.U32.HI R16, RZ, 0xc, R9 ;  /* 0x0000000cff107819 */ /* 0x000fe20000011609 */
[----:B------:R3:W-:Y:S03]  /*7c00*/  LDGSTS.E [R249+0x44], desc[UR28][R22.64], P2 ;  /* 0x0004400016f97fae */ /* 0x0007e600091a101c */
[----:B------:R-:W-:-:S02]  /*7c10*/  LOP3.LUT P5, RZ, R16, 0x1, RZ, 0xc0, !PT ;  /* 0x0000000110ff7812 */ /* 0x000fc400078ac0ff */
[----:B------:R-:W-:Y:S02]  /*7c20*/  LOP3.LUT P2, RZ, R17, 0x1, RZ, 0xc0, !PT ;  /* 0x0000000111ff7812 */ /* 0x000fe4000784c0ff */
[--C-:B-1----:R-:W-:Y:S02]  /*7c30*/  SHF.R.U32.HI R18, RZ, 0xa, R9.reuse ;  /* 0x0000000aff127819 */ /* 0x102fe40000011609 */
[----:B------:R-:W-:Y:S01]  /*7c40*/  SHF.R.U32.HI R19, RZ, 0x9, R9 ;  /* 0x00000009ff137819 */ /* 0x000fe20000011609 */
[----:B------:R1:W-:Y:S01]  /*7c50*/  LDGSTS.E [R249+0x48], desc[UR28][R24.64], P4 ;  /* 0x0004800018f97fae */ /* 0x0003e2000a1a101c */
[----:B------:R-:W-:-:S05]  /*7c60*/  LOP3.LUT P4, RZ, R18, 0x1, RZ, 0xc0, !PT ;  /* 0x0000000112ff7812 */ /* 0x000fca000788c0ff */
[----:B------:R5:W-:Y:S01]  /*7c70*/  LDGSTS.E [R249+0x4c], desc[UR28][R26.64], P5 ;  /* 0x0004c0001af97fae */ /* 0x000be2000a9a101c */
[----:B----4-:R-:W-:-:S03]  /*7c80*/  IADD3 R20, P5, PT, R164, R223, RZ ;  /* 0x000000dfa4147210 */ /* 0x010fc60007fbe0ff */
[----:B------:R4:W-:Y:S01]  /*7c90*/  LDGSTS.E [R249+0x50], desc[UR28][R28.64], P2 ;  /* 0x000500001cf97fae */ /* 0x0009e200091a101c */
[----:B------:R-:W-:Y:S02]  /*7ca0*/  LOP3.LUT P2, RZ, R19, 0x1, RZ, 0xc0, !PT ;  /* 0x0000000113ff7812 */ /* 0x000fe4000784c0ff */
[----:B---3--:R-:W-:Y:S01]  /*7cb0*/  SHF.R.U32.HI R23, RZ, 0x8, R9 ;  /* 0x00000008ff177819 */ /* 0x008fe20000011609 */
[----:B------:R-:W-:Y:S01]  /*7cc0*/  IMAD.X R21, R165, 0x1, R75, P5 ;  /* 0x00000001a5157824 */ /* 0x000fe200028e064b */
[----:B------:R3:W-:Y:S02]  /*7cd0*/  LDGSTS.E [R249+0x54], desc[UR28][R30.64], P4 ;  /* 0x000540001ef97fae */ /* 0x0007e4000a1a101c */
[----:B------:R-:W-:Y:S01]  /*7ce0*/  LOP3.LUT P5, RZ, R23, 0x1, RZ, 0xc0, !PT ;  /* 0x0000000117ff7812 */ /* 0x000fe200078ac0ff */
[C---:B-1----:R-:W-:Y:S02]  /*7cf0*/  VIADD R24, R251.reuse, 0xffffff4d ;  /* 0xffffff4dfb187836 */ /* 0x042fe40000000000 */
[----:B------:R-:W-:-:S04]  /*7d00*/  VIADD R25, R251, 0xffffff4c ;  /* 0xffffff4cfb197836 */ /* 0x000fc80000000000 */
[----:B------:R1:W-:Y:S01]  /*7d10*/  LDGSTS.E [R249+0x58], desc[UR28][R32.64], P2 ;  /* 0x0005800020f97fae */ /* 0x0003e200091a101c */
[----:B------:R-:W-:Y:S01]  /*7d20*/  ISETP.GE.U32.AND P2, PT, R24, 0x7fffff0e, PT ;  /* 0x7fffff0e1800780c */ /* 0x000fe20003f46070 */
[----:B------:R-:W-:Y:S01]  /*7d30*/  VIADD R24, R251, 0xffffff4e ;  /* 0xffffff4efb187836 */ /* 0x000fe20000000000 */
[----:B------:R-:W-:Y:S01]  /*7d40*/  ISETP.GE.U32.AND P4, PT, R25, 0x7fffff0d, PT ;  /* 0x7fffff0d1900780c */ /* 0x000fe20003f86070 */
[C---:B------:R-:W-:Y:S02]  /*7d50*/  VIADD R25, R251.reuse, 0xffffff4f ;  /* 0xffffff4ffb197836 */ /* 0x040fe40000000000 */
[----:B------:R1:W-:Y:S01]  /*7d60*/  LDGSTS.E [R249+0x5c], desc[UR28][R34.64], P5 ;  /* 0x0005c00022f97fae */ /* 0x0003e2000a9a101c */
[C---:B-----5:R-:W-:Y:S01]  /*7d70*/  VIADD R26, R251.reuse, 0xffffff48 ;  /* 0xffffff48fb1a7836 */ /* 0x060fe20000000000 */
[----:B------:R-:W-:Y:S01]  /*7d80*/  ISETP.GE.U32.AND P5, PT, R24, 0x7fffff0f, PT ;  /* 0x7fffff0f1800780c */ /* 0x000fe20003fa6070 */
[C---:B------:R-:W-:Y:S01]  /*7d90*/  VIADD R27, R251.reuse, 0xffffff49 ;  /* 0xffffff49fb1b7836 */ /* 0x040fe20000000000 */
[----:B------:R-:W-:Y:S01]  /*7da0*/  SEL R24, RZ, 0x1, P4 ;  /* 0x00000001ff187807 */ /* 0x000fe20002000000 */
[----:B----4-:R-:W-:Y:S01]  /*7db0*/  VIADD R28, R251, 0xffffff4a ;  /* 0xffffff4afb1c7836 */ /* 0x010fe20000000000 */
[----:B------:R-:W-:-:S02]  /*7dc0*/  ISETP.GE.U32.AND P4, PT, R25, 0x7fffff10, PT ;  /* 0x7fffff101900780c */ /* 0x000fc40003f86070 */
[----:B------:R-:W-:Y:S01]  /*7dd0*/  SEL R25, RZ, 0x1fffe, P2 ;  /* 0x0001fffeff197807 */ /* 0x000fe20001000000 */
[C---:B------:R-:W-:Y:S01]  /*7de0*/  VIADD R29, R251.reuse, 0xffffff4b ;  /* 0xffffff4bfb1d7836 */ /* 0x040fe20000000000 */
[----:B------:R-:W-:Y:S02]  /*7df0*/  ISETP.GE.U32.AND P2, PT, R26, 0x7fffff09, PT ;  /* 0x7fffff091a00780c */ /* 0x000fe40003f46070 */
[----:B------:R-:W-:Y:S02]  /*7e00*/  IADD3 R14, P6, PT, R158, R223, RZ ;  /* 0x000000df9e0e7210 */ /* 0x000fe40007fde0ff */
[----:B------:R-:W-:Y:S01]  /*7e10*/  SEL R26, RZ, 0x4, P5 ;  /* 0x00000004ff1a7807 */ /* 0x000fe20002800000 */
[----:B---3--:R-:W-:Y:S01]  /*7e20*/  VIADD R30, R251, 0xffffff44 ;  /* 0xffffff44fb1e7836 */ /* 0x008fe20000000000 */
[----:B------:R-:W-:Y:S02]  /*7e30*/  ISETP.GE.U32.AND P5, PT, R27, 0x7fffff0a, PT ;  /* 0x7fffff0a1b00780c */ /* 0x000fe40003fa6070 */
[----:B------:R-:W-:Y:S01]  /*7e40*/  SEL R27, RZ, 0x7fff8, P4 ;  /* 0x0007fff8ff1b7807 */ /* 0x000fe20002000000 */
[----:B------:R-:W-:Y:S01]  /*7e50*/  VIADD R31, R251, 0xffffff45 ;  /* 0xffffff45fb1f7836 */ /* 0x000fe20000000000 */
[----:B------:R-:W-:Y:S01]  /*7e60*/  ISETP.GE.U32.AND P4, PT, R28, 0x7fffff0b, PT ;  /* 0x7fffff0b1c00780c */ /* 0x000fe20003f86070 */
[----:B------:R-:W-:Y:S01]  /*7e70*/  IMAD.X R15, R159, 0x1, R75, P6 ;  /* 0x000000019f0f7824 */ /* 0x000fe200030e064b */
[----:B------:R-:W-:Y:S01]  /*7e80*/  SEL R28, RZ, 0x1, P2 ;  /* 0x00000001ff1c7807 */ /* 0x000fe20001000000 */
[----:B-1----:R-:W-:Y:S01]  /*7e90*/  VIADD R32, R251, 0xffffff46 ;  /* 0xffffff46fb207836 */ /* 0x002fe20000000000 */
[----:B------:R-:W-:-:S02]  /*7ea0*/  ISETP.GE.U32.AND P2, PT, R29, 0x7fffff0c, PT ;  /* 0x7fffff0c1d00780c */ /* 0x000fc40003f46070 */
[----:B------:R-:W-:Y:S02]  /*7eb0*/  IADD3 R16, P6, PT, R160, R223, RZ ;  /* 0x000000dfa0107210 */ /* 0x000fe40007fde0ff */
[----:B------:R-:W-:Y:S01]  /*7ec0*/  SEL R29, RZ, 0x1fffe, P5 ;  /* 0x0001fffeff1d7807 */ /* 0x000fe20002800000 */
[C---:B------:R-:W-:Y:S01]  /*7ed0*/  VIADD R33, R251.reuse, 0xffffff47 ;  /* 0xffffff47fb217836 */ /* 0x040fe20000000000 */
[----:B------:R-:W-:Y:S02]  /*7ee0*/  ISETP.GE.U32.AND P5, PT, R30, 0x7fffff05, PT ;  /* 0x7fffff051e00780c */ /* 0x000fe40003fa6070 */
[----:B------:R-:W-:Y:S01]  /*7ef0*/  SEL R30, RZ, 0x4, P4 ;  /* 0x00000004ff1e7807 */ /* 0x000fe20002000000 */
[----:B------:R-:W-:Y:S01]  /*7f00*/  VIADD R34, R251, 0xffffff41 ;  /* 0xffffff41fb227836 */ /* 0x000fe20000000000 */
[----:B------:R-:W-:Y:S01]  /*7f10*/  ISETP.GE.U32.AND P4, PT, R31, 0x7fffff06, PT ;  /* 0x7fffff061f00780c */ /* 0x000fe20003f86070 */
[----:B------:R-:W-:Y:S01]  /*7f20*/  IMAD.X R17, R161, 0x1, R75, P6 ;  /* 0x00000001a1117824 */ /* 0x000fe200030e064b */
[----:B------:R-:W-:Y:S01]  /*7f30*/  SEL R31, RZ, 0x7fff8, P2 ;  /* 0x0007fff8ff1f7807 */ /* 0x000fe20001000000 */
[----:B------:R-:W-:Y:S01]  /*7f40*/  VIADD R35, R251, 0xffffff42 ;  /* 0xffffff42fb237836 */ /* 0x000fe20000000000 */
[----:B------:R-:W-:-:S02]  /*7f50*/  ISETP.GE.U32.AND P2, PT, R32, 0x7fffff07, PT ;  /* 0x7fffff072000780c */ /* 0x000fc40003f46070 */
[----:B------:R-:W-:Y:S02]  /*7f60*/  IADD3 R18, P6, PT, R162, R223, RZ ;  /* 0x000000dfa2127210 */ /* 0x000fe40007fde0ff */
[----:B------:R-:W-:Y:S01]  /*7f70*/  SEL R32, RZ, 0x1, P5 ;  /* 0x00000001ff207807 */ /* 0x000fe20002800000 */
[----:B------:R-:W-:Y:S01]  /*7f80*/  VIADD R74, R251, 0xffffff43 ;  /* 0xffffff43fb4a7836 */ /* 0x000fe20000000000 */
[----:B------:R-:W-:Y:S02]  /*7f90*/  ISETP.GE.U32.AND P5, PT, R33, 0x7fffff08, PT ;  /* 0x7fffff082100780c */ /* 0x000fe40003fa6070 */
[----:B------:R-:W-:Y:S01]  /*7fa0*/  SEL R33, RZ, 0x1fffe, P4 ;  /* 0x0001fffeff217807 */ /* 0x000fe20002000000 */
[----:B------:R-:W-:Y:S01]  /*7fb0*/  VIADD R122, R251, 0xffffff5c ;  /* 0xffffff5cfb7a7836 */ /* 0x000fe20000000000 */
[----:B------:R-:W-:Y:S01]  /*7fc0*/  ISETP.GE.U32.AND P4, PT, R34, 0x7fffff02, PT ;  /* 0x7fffff022200780c */ /* 0x000fe20003f86070 */
[----:B------:R-:W-:Y:S01]  /*7fd0*/  IMAD.X R19, R163, 0x1, R75, P6 ;  /* 0x00000001a3137824 */ /* 0x000fe200030e064b */
[----:B------:R-:W-:-:S02]  /*7fe0*/  SEL R34, RZ, 0x4, P2 ;  /* 0x00000004ff227807 */ /* 0x000fc40001000000 */
[----:B------:R-:W-:Y:S02]  /*7ff0*/  ISETP.GE.U32.AND P2, PT, R35, 0x7fffff03, PT ;  /* 0x7fffff032300780c */ /* 0x000fe40003f46070 */
[----:B------:R-:W-:Y:S02]  /*8000*/  IADD3 R22, P6, PT, R166, R223, RZ ;  /* 0x000000dfa6167210 */ /* 0x000fe40007fde0ff */
[----:B------:R-:W-:Y:S02]  /*8010*/  SEL R35, RZ, 0x7fff8, P5 ;  /* 0x0007fff8ff237807 */ /* 0x000fe40002800000 */
[----:B------:R-:W-:Y:S01]  /*8020*/  ISETP.GE.U32.AND P5, PT, R74, 0x7fffff04, PT ;  /* 0x7fffff044a00780c */ /* 0x000fe20003fa6070 */
[C---:B------:R-:W-:Y:S01]  /*8030*/  VIADD R125, R251.reuse, 0xffffff5f ;  /* 0xffffff5ffb7d7836 */ /* 0x040fe20000000000 */
[----:B------:R-:W-:Y:S01]  /*8040*/  SEL R74, RZ, 0x1fffe, P4 ;  /* 0x0001fffeff4a7807 */ /* 0x000fe20002000000 */
[----:B------:R-:W-:Y:S01]  /*8050*/  VIADD R126, R251, 0xffffff58 ;  /* 0xffffff58fb7e7836 */ /* 0x000fe20000000000 */
[----:B------:R-:W-:Y:S01]  /*8060*/  ISETP.GE.U32.AND P4, PT, R122, 0x7fffff1d, PT ;  /* 0x7fffff1d7a00780c */ /* 0x000fe20003f86070 */
[----:B------:R-:W-:Y:S01]  /*8070*/  IMAD.X R23, R167, 0x1, R75, P6 ;  /* 0x00000001a7177824 */ /* 0x000fe200030e064b */
[----:B------:R-:W-:Y:S01]  /*8080*/  SEL R122, RZ, 0x4, P2 ;  /* 0x00000004ff7a7807 */ /* 0x000fe20001000000 */
[C---:B------:R-:W-:Y:S01]  /*8090*/  VIADD R128, R251.reuse, 0xffffff5a ;  /* 0xffffff5afb807836 */ /* 0x040fe20000000000 */
[----:B------:R-:W-:Y:S01]  /*80a0*/  ISETP.GE.U32.AND P2, PT, R124, 0x7fffff1f, PT ;  /* 0x7fffff1f7c00780c */ /* 0x000fe20003f46070 */
[----:B------:R-:W-:Y:S01]  /*80b0*/  VIADD R127, R251, 0xffffff59 ;  /* 0xffffff59fb7f7836 */ /* 0x000fe20000000000 */
[----:B------:R-:W-:Y:S01]  /*80c0*/  ISETP.GE.U32.AND P6, PT, R123, 0x7fffff1e, PT ;  /* 0x7fffff1e7b00780c */ /* 0x000fe20003fc6070 */
[C---:B------:R-:W-:Y:S01]  /*80d0*/  VIADD R129, R251.reuse, 0xffffff5b ;  /* 0xffffff5bfb817836 */ /* 0x040fe20000000000 */
[----:B------:R-:W-:Y:S01]  /*80e0*/  SEL R123, RZ, 0x7fff8, P5 ;  /* 0x0007fff8ff7b7807 */ /* 0x000fe20002800000 */
[----:B------:R-:W-:Y:S01]  /*80f0*/  VIADD R130, R251, 0xffffff54 ;  /* 0xffffff54fb827836 */ /* 0x000fe20000000000 */
[----:B------:R-:W-:-:S02]  /*8100*/  SEL R124, RZ, 0x1, P4 ;  /* 0x00000001ff7c7807 */ /* 0x000fc40002000000 */
[----:B------:R-:W-:Y:S02]  /*8110*/  ISETP.GE.U32.AND P5, PT, R125, 0x7fffff20, PT ;  /* 0x7fffff207d00780c */ /* 0x000fe40003fa6070 */
[----:B------:R-:W-:Y:S01]  /*8120*/  ISETP.GE.U32.AND P4, PT, R126, 0x7fffff19, PT ;  /* 0x7fffff197e00780c */ /* 0x000fe20003f86070 */
[C---:B------:R-:W-:Y:S01]  /*8130*/  VIADD R132, R251.reuse, 0xffffff56 ;  /* 0xffffff56fb847836 */ /* 0x040fe20000000000 */
[----:B------:R-:W-:Y:S01]  /*8140*/  SEL R126, RZ, 0x4, P2 ;  /* 0x00000004ff7e7807 */ /* 0x000fe20001000000 */
[----:B------:R-:W-:Y:S01]  /*8150*/  VIADD R131, R251, 0xffffff55 ;  /* 0xffffff55fb837836 */ /* 0x000fe20000000000 */
[----:B------:R-:W-:Y:S02]  /*8160*/  SEL R125, RZ, 0x1fffe, P6 ;  /* 0x0001fffeff7d7807 */ /* 0x000fe40003000000 */
[----:B------:R-:W-:Y:S02]  /*8170*/  ISETP.GE.U32.AND P2, PT, R128, 0x7fffff1b, PT ;  /* 0x7fffff1b8000780c */ /* 0x000fe40003f46070 */
[----:B------:R-:W-:Y:S01]  /*8180*/  ISETP.GE.U32.AND P6, PT, R127, 0x7fffff1a, PT ;  /* 0x7fffff1a7f00780c */ /* 0x000fe20003fc6070 */
[C---:B------:R-:W-:Y:S01]  /*8190*/  VIADD R133, R251.reuse, 0xffffff57 ;  /* 0xffffff57fb857836 */ /* 0x040fe20000000000 */
[----:B------:R-:W-:Y:S01]  /*81a0*/  SEL R127, RZ, 0x7fff8, P5 ;  /* 0x0007fff8ff7f7807 */ /* 0x000fe20002800000 */
[----:B------:R-:W-:Y:S01]  /*81b0*/  VIADD R134, R251, 0xffffff50 ;  /* 0xffffff50fb867836 */ /* 0x000fe20000000000 */
[----:B------:R-:W-:-:S02]  /*81c0*/  SEL R128, RZ, 0x1, P4 ;  /* 0x00000001ff807807 */ /* 0x000fc40002000000 */
[----:B------:R-:W-:Y:S02]  /*81d0*/  ISETP.GE.U32.AND P5, PT, R129, 0x7fffff1c, PT ;  /* 0x7fffff1c8100780c */ /* 0x000fe40003fa6070 */
[----:B------:R-:W-:Y:S01]  /*81e0*/  ISETP.GE.U32.AND P4, PT, R130, 0x7fffff15, PT ;  /* 0x7fffff158200780c */ /* 0x000fe20003f86070 */
[----:B------:R-:W-:Y:S01]  /*81f0*/  VIADD R135, R251, 0xffffff51 ;  /* 0xffffff51fb877836 */ /* 0x000fe20000000000 */
[----:B------:R-:W-:Y:S01]  /*8200*/  SEL R130, RZ, 0x4, P2 ;  /* 0x00000004ff827807 */ /* 0x000fe20001000000 */
[----:B------:R-:W-:Y:S01]  /*8210*/  IMAD.IADD R24, R24, 0x1, R25 ;  /* 0x0000000118187824 */ /* 0x000fe200078e0219 */
[----:B------:R-:W-:Y:S02]  /*8220*/  SEL R129, RZ, 0x1fffe, P6 ;  /* 0x0001fffeff817807 */ /* 0x000fe40003000000 */
[----:B------:R-:W-:Y:S02]  /*8230*/  ISETP.GE.U32.AND P2, PT, R132, 0x7fffff17, PT ;  /* 0x7fffff178400780c */ /* 0x000fe40003f46070 */
[----:B------:R-:W-:Y:S01]  /*8240*/  ISETP.GE.U32.AND P6, PT, R131, 0x7fffff16, PT ;  /* 0x7fffff168300780c */ /* 0x000fe20003fc6070 */
[----:B------:R-:W-:Y:S01]  /*8250*/  VIADD R136, R251, 0xffffff52 ;  /* 0xffffff52fb887836 */ /* 0x000fe20000000000 */
[----:B------:R-:W-:-:S02]  /*8260*/  SEL R131, RZ, 0x7fff8, P5 ;  /* 0x0007fff8ff837807 */ /* 0x000fc40002800000 */
[----:B------:R-:W-:Y:S02]  /*8270*/  SEL R132, RZ, 0x1, P4 ;  /* 0x00000001ff847807 */ /* 0x000fe40002000000 */
[----:B------:R-:W-:Y:S02]  /*8280*/  ISETP.GE.U32.AND P5, PT, R133, 0x7fffff18, PT ;  /* 0x7fffff188500780c */ /* 0x000fe40003fa6070 */
[----:B------:R-:W-:Y:S01]  /*8290*/  ISETP.GE.U32.AND P4, PT, R134, 0x7fffff11, PT ;  /* 0x7fffff118600780c */ /* 0x000fe20003f86070 */
[----:B------:R-:W-:Y:S01]  /*82a0*/  VIADD R138, R251, 0xffffff40 ;  /* 0xffffff40fb8a7836 */ /* 0x000fe20000000000 */
[----:B------:R-:W-:Y:S01]  /*82b0*/  SEL R134, RZ, 0x4, P2 ;  /* 0x00000004ff867807 */ /* 0x000fe20001000000 */
[----:B------:R-:W-:Y:S01]  /*82c0*/  IMAD.IADD R28, R28, 0x1, R29 ;  /* 0x000000011c1c7824 */ /* 0x000fe200078e021d */
[----:B------:R-:W-:Y:S02]  /*82d0*/  ISETP.GE.U32.AND P2, PT, R135, 0x7fffff12, PT ;  /* 0x7fffff128700780c */ /* 0x000fe40003f46070 */
[----:B------:R-:W-:-:S02]  /*82e0*/  LOP3.LUT R24, R24, 0x3, RZ, 0xc0, !PT ;  /* 0x0000000318187812 */ /* 0x000fc400078ec0ff */
[----:B------:R-:W-:Y:S01]  /*82f0*/  SEL R135, RZ, 0x7fff8, P5 ;  /* 0x0007fff8ff877807 */ /* 0x000fe20002800000 */
[----:B------:R-:W-:Y:S01]  /*8300*/  VIADD R137, R251, 0xffffff53 ;  /* 0xffffff53fb897836 */ /* 0x000fe20000000000 */
[----:B------:R-:W-:Y:S02]  /*8310*/  ISETP.GE.U32.AND P5, PT, R136, 0x7fffff13, PT ;  /* 0x7fffff138800780c */ /* 0x000fe40003fa6070 */
[----:B------:R-:W-:Y:S02]  /*8320*/  SEL R136, RZ, 0x1, P4 ;  /* 0x00000001ff887807 */ /* 0x000fe40002000000 */
[----:B------:R-:W-:Y:S02]  /*8330*/  SEL R25, RZ, 0x1fffe, P2 ;  /* 0x0001fffeff197807 */ /* 0x000fe40001000000 */
[----:B------:R-:W-:Y:S02]  /*8340*/  IADD3 R24, PT, PT, R24, R27, R26 ;  /* 0x0000001b18187210 */ /* 0x000fe40007ffe01a */
[----:B------:R-:W-:-:S02]  /*8350*/  ISETP.GE.U32.AND P2, PT, R138, 0x7fffff01, PT ;  /* 0x7fffff018a00780c */ /* 0x000fc40003f46070 */
[----:B------:R-:W-:Y:S02]  /*8360*/  LOP3.LUT R28, R28, 0x3, RZ, 0xc0, !PT ;  /* 0x000000031c1c7812 */ /* 0x000fe400078ec0ff */
[----:B------:R-:W-:Y:S01]  /*8370*/  SHF.R.U32.HI R26, RZ, 0x7, R9 ;  /* 0x00000007ff1a7819 */ /* 0x000fe20000011609 */
[----:B------:R-:W-:Y:S01]  /*8380*/  IMAD.IADD R25, R136, 0x1, R25 ;  /* 0x0000000188197824 */ /* 0x000fe200078e0219 */
[----:B------:R-:W-:Y:S02]  /*8390*/  SEL R27, RZ, 0x4, P5 ;  /* 0x00000004ff1b7807 */ /* 0x000fe40002800000 */
[----:B------:R-:W-:Y:S02]  /*83a0*/  ISETP.GE.U32.AND P4, PT, R137, 0x7fffff14, PT ;  /* 0x7fffff148900780c */ /* 0x000fe40003f86070 */
[----:B------:R-:W-:Y:S02]  /*83b0*/  SEL R29, RZ, 0x1, P2 ;  /* 0x00000001ff1d7807 */ /* 0x000fe40001000000 */
[----:B------:R-:W-:-:S02]  /*83c0*/  IADD3 R28, PT, PT, R28, R31, R30 ;  /* 0x0000001f1c1c7210 */ /* 0x000fc40007ffe01e */
[----:B------:R-:W-:Y:S02]  /*83d0*/  LOP3.LUT P5, RZ, R26, 0x1, RZ, 0xc0, !PT ;  /* 0x000000011aff7812 */ /* 0x000fe400078ac0ff */
[----:B------:R-:W-:Y:S01]  /*83e0*/  SHF.R.U32.HI R30, RZ, 0x6, R9 ;  /* 0x00000006ff1e7819 */ /* 0x000fe20000011609 */
[----:B------:R-:W-:Y:S01]  /*83f0*/  IMAD.IADD R29, R29, 0x1, R74 ;  /* 0x000000011d1d7824 */ /* 0x000fe200078e024a */
[----:B------:R-:W-:Y:S02]  /*8400*/  SEL R26, RZ, 0x7fff8, P4 ;  /* 0x0007fff8ff1a7807 */ /* 0x000fe40002000000 */
[----:B------:R-:W-:Y:S02]  /*8410*/  LOP3.LUT P4, RZ, R30, 0x1, RZ, 0xc0, !PT ;  /* 0x000000011eff7812 */ /* 0x000fe4000788c0ff */
[----:B------:R-:W-:Y:S01]  /*8420*/  LOP3.LUT R25, R25, 0x3, RZ, 0xc0, !PT ;  /* 0x0000000319197812 */ /* 0x000fe200078ec0ff */
[----:B------:R-:W-:Y:S01]  /*8430*/  IMAD.IADD R32, R32, 0x1, R33 ;  /* 0x0000000120207824 */ /* 0x000fe200078e0221 */
[----:B------:R-:W-:Y:S01]  /*8440*/  SEL R133, RZ, 0x1fffe, P6 ;  /* 0x0001fffeff857807 */ /* 0x000fe20003000000 */
[----:B------:R-:W-:Y:S01]  /*8450*/  IMAD.IADD R128, R128, 0x1, R129 ;  /* 0x0000000180807824 */ /* 0x000fe200078e0281 */
[----:B------:R-:W-:Y:S01]  /*8460*/  IADD3 R25, PT, PT, R25, R26, R27 ;  /* 0x0000001a19197210 */ /* 0x000fe20007ffe01b */
[----:B------:R1:W-:Y:S01]  /*8470*/  LDGSTS.E [R249+0x60], desc[UR28][R36.64], P5 ;  /* 0x0006000024f97fae */ /* 0x0003e2000a9a101c */
[----:B------:R-:W-:-:S02]  /*8480*/  LOP3.LUT R29, R29, 0x3, RZ, 0xc0, !PT ;  /* 0x000000031d1d7812 */ /* 0x000fc400078ec0ff */
[----:B------:R-:W-:Y:S01]  /*8490*/  SHF.R.U32.HI R26, RZ, 0x5, R9 ;  /* 0x00000005ff1a7819 */ /* 0x000fe20000011609 */
[----:B------:R-:W-:Y:S01]  /*84a0*/  IMAD.IADD R132, R132, 0x1, R133 ;  /* 0x0000000184847824 */ /* 0x000fe200078e0285 */
[----:B------:R-:W-:Y:S01]  /*84b0*/  LOP3.LUT R32, R32, 0x3, RZ, 0xc0, !PT ;  /* 0x0000000320207812 */ /* 0x000fe200078ec0ff */
[----:B------:R-:W-:Y:S01]  /*84c0*/  LDGSTS.E [R249+0x64], desc[UR28][R38.64], P4 ;  /* 0x0006400026f97fae */ /* 0x000fe2000a1a101c */
[----:B------:R-:W-:Y:S02]  /*84d0*/  IADD3 R29, PT, PT, R29, R123, R122 ;  /* 0x0000007b1d1d7210 */ /* 0x000fe40007ffe07a */
[----:B------:R-:W-:Y:S02]  /*84e0*/  LOP3.LUT P5, RZ, R26, 0x1, RZ, 0xc0, !PT ;  /* 0x000000011aff7812 */ /* 0x000fe400078ac0ff */
[----:B------:R-:W-:Y:S02]  /*84f0*/  LOP3.LUT R128, R128, 0x3, RZ, 0xc0, !PT ;  /* 0x0000000380807812 */ /* 0x000fe400078ec0ff */
[----:B------:R-:W-:Y:S01]  /*8500*/  SHF.R.U32.HI R27, RZ, 0x4, R9 ;  /* 0x00000004ff1b7819 */ /* 0x000fe20000011609 */
[----:B------:R-:W-:Y:S01]  /*8510*/  IMAD.SHL.U32 R28, R28, 0x100, RZ ;  /* 0x000001001c1c7824 */ /* 0x000fe200078e00ff */
[----:B------:R-:W-:-:S02]  /*8520*/  IADD3 R32, PT, PT, R32, R35, R34 ;  /* 0x0000002320207210 */ /* 0x000fc40007ffe022 */
[----:B------:R-:W-:Y:S01]  /*8530*/  LOP3.LUT R29, R29, 0xf, RZ, 0xc0, !PT ;  /* 0x0000000f1d1d7812 */ /* 0x000fe200078ec0ff */
[----:B------:R-:W-:Y:S01]  /*8540*/  IMAD.IADD R124, R124, 0x1, R125 ;  /* 0x000000017c7c7824 */ /* 0x000fe200078e027d */
[----:B------:R-:W-:Y:S02]  /*8550*/  LOP3.LUT R132, R132, 0x3, RZ, 0xc0, !PT ;  /* 0x0000000384847812 */ /* 0x000fe400078ec0ff */
[----:B------:R-:W-:Y:S01]  /*8560*/  IADD3 R128, PT, PT, R128, R131, R130 ;  /* 0x0000008380807210 */ /* 0x000fe20007ffe082 */
[----:B------:R3:W-:Y:S01]  /*8570*/  LDGSTS.E [R249+0x68], desc[UR28][R40.64], P5 ;  /* 0x0006800028f97fae */ /* 0x0007e2000a9a101c */
[----:B------:R-:W-:Y:S01]  /*8580*/  LOP3.LUT P4, RZ, R27, 0x1, RZ, 0xc0, !PT ;  /* 0x000000011bff7812 */ /* 0x000fe2000788c0ff */
[----:B------:R-:W-:Y:S01]  /*8590*/  IMAD R29, R32, 0x10, R29 ;  /* 0x00000010201d7824 */ /* 0x000fe200078e021d */
[----:B------:R-:W-:Y:S01]  /*85a0*/  IADD3 R132, PT, PT, R132, R135, R134 ;  /* 0x0000008784847210 */ /* 0x000fe20007ffe086 */
[----:B------:R-:W-:Y:S01]  /*85b0*/  IMAD.SHL.U32 R128, R128, 0x100, RZ ;  /* 0x0000010080807824 */ /* 0x000fe200078e00ff */
[----:B------:R-:W-:-:S02]  /*85c0*/  LOP3.LUT R25, R25, 0xf, RZ, 0xc0, !PT ;  /* 0x0000000f19197812 */ /* 0x000fc400078ec0ff */
[----:B------:R-:W-:Y:S02]  /*85d0*/  LOP3.LUT R28, R28, 0xf00, RZ, 0xe2, !PT ;  /* 0x00000f001c1c7812 */ /* 0x000fe400078ee2ff */
[----:B------:R-:W-:Y:S02]  /*85e0*/  SHF.R.U32.HI R26, RZ, 0x3, R9 ;  /* 0x00000003ff1a7819 */ /* 0x000fe40000011609 */
[----:B------:R-:W-:Y:S01]  /*85f0*/  LOP3.LUT R124, R124, 0x3, RZ, 0xc0, !PT ;  /* 0x000000037c7c7812 */ /* 0x000fe200078ec0ff */
[----:B------:R-:W-:Y:S01]  /*8600*/  IMAD R25, R132, 0x10, R25 ;  /* 0x0000001084197824 */ /* 0x000fe200078e0219 */
[----:B------:R-:W-:Y:S01]  /*8610*/  LOP3.LUT P5, RZ, R26, 0x1, RZ, 0xc0, !PT ;  /* 0x000000011aff7812 */ /* 0x000fe200078ac0ff */
[----:B------:R-:W-:Y:S01]  /*8620*/  IMAD R24, R24, 0x1000, R28 ;  /* 0x0000100018187824 */ /* 0x000fe200078e021c */
[----:B------:R-:W-:Y:S01]  /*8630*/  LOP3.LUT R29, R29, 0xff, RZ, 0xc0, !PT ;  /* 0x000000ff1d1d7812 */ /* 0x000fe200078ec0ff */
[----:B------:R-:W-:Y:S01]  /*8640*/  LDGSTS.E [R249+0x6c], desc[UR28][R42.64], P4 ;  /* 0x0006c0002af97fae */ /* 0x000fe2000a1a101c */
[----:B------:R-:W-:-:S02]  /*8650*/  IADD3 R124, PT, PT, R124, R127, R126 ;  /* 0x0000007f7c7c7210 */ /* 0x000fc40007ffe07e */
[----:B------:R-:W-:Y:S02]  /*8660*/  LOP3.LUT R128, R128, 0xf00, RZ, 0xe2, !PT ;  /* 0x00000f0080807812 */ /* 0x000fe400078ee2ff */
[----:B------:R-:W-:Y:S01]  /*8670*/  SHF.R.U32.HI R26, RZ, 0x2, R9 ;  /* 0x00000002ff1a7819 */ /* 0x000fe20000011609 */
[----:B------:R-:W-:Y:S01]  /*8680*/  IMAD.IADD R29, R24, 0x1, R29 ;  /* 0x00000001181d7824 */ /* 0x000fe200078e021d */
[----:B------:R-:W-:Y:S01]  /*8690*/  LOP3.LUT R25, R25, 0xff, RZ, 0xc0, !PT ;  /* 0x000000ff19197812 */ /* 0x000fe200078ec0ff */
[----:B------:R-:W-:Y:S01]  /*86a0*/  IMAD R124, R124, 0x1000, R128 ;  /* 0x000010007c7c7824 */ /* 0x000fe200078e0280 */
[----:B------:R-:W-:Y:S01]  /*86b0*/  LOP3.LUT P4, RZ, R26, 0x1, RZ, 0xc0, !PT ;  /* 0x000000011aff7812 */ /* 0x000fe2000788c0ff */
[----:B------:R4:W-:Y:S01]  /*86c0*/  LDGSTS.E [R249+0x70], desc[UR28][R44.64], P5 ;  /* 0x000700002cf97fae */ /* 0x0009e2000a9a101c */
[----:B------:R-:W-:Y:S01]  /*86d0*/  IADD3 R24, P6, PT, R168, R223, RZ ;  /* 0x000000dfa8187210 */ /* 0x000fe20007fde0ff */
[----:B------:R-:W-:-:S04]  /*86e0*/  IMAD.IADD R74, R124, 0x1, R25 ;  /* 0x000000017c4a7824 */ /* 0x000fc800078e0219 */
[----:B------:R-:W-:Y:S01]  /*86f0*/  IMAD.X R25, R169, 0x1, R75, P6 ;  /* 0x00000001a9197824 */ /* 0x000fe200030e064b */
[-C--:B------:R-:W-:Y:S02]  /*8700*/  IADD3 R26, P6, PT, R170, R223.reuse, RZ ;  /* 0x000000dfaa1a7210 */ /* 0x080fe40007fde0ff */
[----:B------:R-:W-:Y:S02]  /*8710*/  SHF.R.U32.HI R9, RZ, 0x1, R9 ;  /* 0x00000001ff097819 */ /* 0x000fe40000011609 */
[----:B------:R-:W-:Y:S01]  /*8720*/  PRMT R74, R29, 0x5410, R74 ;  /* 0x000054101d4a7816 */ /* 0x000fe2000000004a */
[----:B------:R-:W-:Y:S01]  /*8730*/  IMAD.X R27, R171, 0x1, R75, P6 ;  /* 0x00000001ab1b7824 */ /* 0x000fe200030e064b */
[----:B------:R5:W-:Y:S01]  /*8740*/  LDGSTS.E [R249+0x74], desc[UR28][R46.64], P4 ;  /* 0x000740002ef97fae */ /* 0x000be2000a1a101c */
[----:B------:R-:W-:Y:S02]  /*8750*/  IADD3 R30, P6, PT, R174, R223, RZ ;  /* 0x000000dfae1e7210 */ /* 0x000fe40007fde0ff */
[----:B------:R-:W-:-:S02]  /*8760*/  LOP3.LUT P4, RZ, R9, 0x1, RZ, 0xc0, !PT ;  /* 0x0000000109ff7812 */ /* 0x000fc4000788c0ff */
[----:B------:R-:W-:Y:S01]  /*8770*/  SHF.R.U64 R9, R74, 0x1f, RZ ;  /* 0x0000001f4a097819 */ /* 0x000fe200000012ff */
[--C-:B------:R-:W-:Y:S01]  /*8780*/  IMAD.X R31, R175, 0x1, R75.reuse, P6 ;  /* 0x00000001af1f7824 */ /* 0x100fe200030e064b */
[-C--:B------:R-:W-:Y:S02]  /*8790*/  IADD3 R28, P5, PT, R172, R223.reuse, RZ ;  /* 0x000000dfac1c7210 */ /* 0x080fe40007fbe0ff */
[----:B------:R-:W-:Y:S02]  /*87a0*/  LOP3.LUT P6, RZ, R9, 0x1, RZ, 0xc0, !PT ;  /* 0x0000000109ff7812 */ /* 0x000fe400078cc0ff */
[----:B------:R-:W-:Y:S01]  /*87b0*/  SHF.R.U64 R9, R74, 0x1e, RZ ;  /* 0x0000001e4a097819 */ /* 0x000fe200000012ff */
[--C-:B------:R-:W-:Y:S01]  /*87c0*/  IMAD.X R29, R173, 0x1, R75.reuse, P5 ;  /* 0x00000001ad1d7824 */ /* 0x100fe200028e064b */
[----:B------:R-:W-:Y:S02]  /*87d0*/  IADD3 R32, P5, PT, R176, R223, RZ ;  /* 0x000000dfb0207210 */ /* 0x000fe40007fbe0ff */
[C---:B------:R-:W-:Y:S01]  /*87e0*/  SHF.R.U64 R34, R74.reuse, 0x1d, RZ ;  /* 0x0000001d4a227819 */ /* 0x040fe200000012ff */
[----:B------:R-:W-:Y:S01]  /*87f0*/  LDGSTS.E [R249+0x78], desc[UR28][R48.64], P4 ;  /* 0x0007800030f97fae */ /* 0x000fe2000a1a101c */
[----:B------:R-:W-:Y:S01]  /*8800*/  LOP3.LUT P4, RZ, R9, 0x1, RZ, 0xc0, !PT ;  /* 0x0000000109ff7812 */ /* 0x000fe2000788c0ff */
[----:B------:R-:W-:Y:S01]  /*8810*/  IMAD.X R33, R177, 0x1, R75, P5 ;  /* 0x00000001b1217824 */ /* 0x000fe200028e064b */
[----:B------:R-:W-:Y:S01]  /*8820*/  SHF.R.U64 R9, R74, 0x1c, RZ ;  /* 0x0000001c4a097819 */ /* 0x000fe200000012ff */
[----:B------:R2:W-:Y:S01]  /*8830*/  LDGSTS.E [R249+0x7c], desc[UR28][R50.64], !P0 ;  /* 0x0007c00032f97fae */ /* 0x0005e2000c1a101c */
[----:B------:R-:W-:-:S02]  /*8840*/  LOP3.LUT P5, RZ, R34, 0x1, RZ, 0xc0, !PT ;  /* 0x0000000122ff7812 */ /* 0x000fc400078ac0ff */
[----:B------:R-:W-:Y:S01]  /*8850*/  LOP3.LUT P0, RZ, R9, 0x1, RZ, 0xc0, !PT ;  /* 0x0000000109ff7812 */ /* 0x000fe2000780c0ff */
[----:B------:R-:W-:Y:S01]  /*8860*/  LDGSTS.E [R249+0x80], desc[UR28][R52.64], P6 ;  /* 0x0008000034f97fae */ /* 0x000fe2000b1a101c */
[----:B------:R-:W-:Y:S02]  /*8870*/  IADD3 R34, P6, PT, R178, R223, RZ ;  /* 0x000000dfb2227210 */ /* 0x000fe40007fde0ff */
[C---:B------:R-:W-:Y:S02]  /*8880*/  SHF.R.U64 R9, R74.reuse, 0x1b, RZ ;  /* 0x0000001b4a097819 */ /* 0x040fe400000012ff */
[C---:B-1----:R-:W-:Y:S01]  /*8890*/  SHF.R.U64 R36, R74.reuse, 0x1a, RZ ;  /* 0x0000001a4a247819 */ /* 0x042fe200000012ff */
[----:B------:R-:W-:Y:S01]  /*88a0*/  IMAD.X R35, R179, 0x1, R75, P6 ;  /* 0x00000001b3237824 */ /* 0x000fe200030e064b */
[----:B------:R-:W-:Y:S01]  /*88b0*/  LOP3.LUT P6, RZ, R9, 0x1, RZ, 0xc0, !PT ;  /* 0x0000000109ff7812 */ /* 0x000fe200078cc0ff */
[----:B------:R1:W-:Y:S01]  /*88c0*/  LDGSTS.E [R249+0x84], desc[UR28][R54.64], P4 ;  /* 0x0008400036f97fae */ /* 0x0003e2000a1a101c */
[----:B------:R-:W-:-:S02]  /*88d0*/  SHF.R.U64 R9, R74, 0x19, RZ ;  /* 0x000000194a097819 */ /* 0x000fc400000012ff */
[----:B------:R-:W-:Y:S01]  /*88e0*/  LOP3.LUT P4, RZ, R36, 0x1, RZ, 0xc0, !PT ;  /* 0x0000000124ff7812 */ /* 0x000fe2000788c0ff */
[----:B------:R1:W-:Y:S01]  /*88f0*/  LDGSTS.E [R249+0x88], desc[UR28][R56.64], P5 ;  /* 0x0008800038f97fae */ /* 0x0003e2000a9a101c */
[----:B------:R-:W-:-:S03]  /*8900*/  LOP3.LUT P5, RZ, R9, 0x1, RZ, 0xc0, !PT ;  /* 0x0000000109ff7812 */ /* 0x000fc600078ac0ff */
[----:B------:R-:W-:Y:S01]  /*8910*/  LDGSTS.E [R249+0x8c], desc[UR28][R58.64], P0 ;  /* 0x0008c0003af97fae */ /* 0x000fe200081a101c */
[-C--:B------:R-:W-:Y:S02]  /*8920*/  IADD3 R36, P0, PT, R180, R223.reuse, RZ ;  /* 0x000000dfb4247210 */ /* 0x080fe40007f1e0ff */
[C---:B------:R-:W-:Y:S01]  /*8930*/  SHF.R.U64 R9, R74.reuse, 0x18, RZ ;  /* 0x000000184a097819 */ /* 0x040fe200000012ff */
[----:B------:R1:W-:Y:S02]  /*8940*/  LDGSTS.E [R249+0x90], desc[UR28][R60.64], P6 ;  /* 0x000900003cf97fae */ /* 0x0003e4000b1a101c */
[----:B------:R-:W-:Y:S01]  /*8950*/  IMAD.X R37, R181, 0x1, R75, P0 ;  /* 0x00000001b5257824 */ /* 0x000fe200000e064b */
[----:B------:R-:W-:Y:S01]  /*8960*/  LOP3.LUT P0, RZ, R9, 0x1, RZ, 0xc0, !PT ;  /* 0x0000000109ff7812 */ /* 0x000fe2000780c0ff */
[----:B------:R-:W-:Y:S01]  /*8970*/  LDGSTS.E [R249+0x94], desc[UR28][R62.64], P4 ;  /* 0x000940003ef97fae */ /* 0x000fe2000a1a101c */
[----:B------:R-:W-:Y:S02]  /*8980*/  SHF.R.U64 R9, R74, 0x17, RZ ;  /* 0x000000174a097819 */ /* 0x000fe400000012ff */
[----:B---3--:R-:W-:Y:S01]  /*8990*/  IADD3 R40, P4, PT, R184, R223, RZ ;  /* 0x000000dfb8287210 */ /* 0x008fe20007f9e0ff */
[----:B------:R3:W-:Y:S01]  /*89a0*/  LDGSTS.E [R249+0x98], desc[UR28][R64.64], P5 ;  /* 0x0009800040f97fae */ /* 0x0007e2000a9a101c */
[----:B------:R-:W-:-:S02]  /*89b0*/  LOP3.LUT P5, RZ, R9, 0x1, RZ, 0xc0, !PT ;  /* 0x0000000109ff7812 */ /* 0x000fc400078ac0ff */
[----:B------:R-:W-:Y:S01]  /*89c0*/  SHF.R.U64 R9, R74, 0x16, RZ ;  /* 0x000000164a097819 */ /* 0x000fe200000012ff */
[----:B------:R-:W-:-:S03]  /*89d0*/  IMAD.X R41, R185, 0x1, R75, P4 ;  /* 0x00000001b9297824 */ /* 0x000fc600020e064b */
[----:B------:R-:W-:Y:S01]  /*89e0*/  LOP3.LUT P4, RZ, R9, 0x1, RZ, 0xc0, !PT ;  /* 0x0000000109ff7812 */ /* 0x000fe2000788c0ff */
[----:B------:R1:W-:Y:S01]  /*89f0*/  LDGSTS.E [R249+0x9c], desc[UR28][R66.64], P0 ;  /* 0x0009c00042f97fae */ /* 0x0003e200081a101c */
[C---:B----4-:R-:W-:Y:S02]  /*8a00*/  SHF.R.U64 R44, R74.reuse, 0x15, RZ ;  /* 0x000000154a2c7819 */ /* 0x050fe400000012ff */
[----:B------:R-:W-:Y:S02]  /*8a10*/  SHF.R.U64 R9, R74, 0x14, RZ ;  /* 0x000000144a097819 */ /* 0x000fe400000012ff */
[----:B------:R-:W-:Y:S01]  /*8a20*/  LOP3.LUT P0, RZ, R44, 0x1, RZ, 0xc0, !PT ;  /* 0x000000012cff7812 */ /* 0x000fe2000780c0ff */
[----:B------:R4:W-:Y:S01]  /*8a30*/  LDGSTS.E [R249+0xa0], desc[UR28][R72.64], P5 ;  /* 0x000a000048f97fae */ /* 0x0009e2000a9a101c */
[----:B------:R-:W-:Y:S02]  /*8a40*/  LOP3.LUT P5, RZ, R9, 0x1, RZ, 0xc0, !PT ;  /* 0x0000000109ff7812 */ /* 0x000fe400078ac0ff */
[----:B------:R-:W-:-:S03]  /*8a50*/  SHF.R.U64 R9, R74, 0x13, RZ ;  /* 0x000000134a097819 */ /* 0x000fc600000012ff */
[----:B------:R1:W-:Y:S01]  /*8a60*/  LDGSTS.E [R249+0xa4], desc[UR28][R76.64], P4 ;  /* 0x000a40004cf97fae */ /* 0x0003e2000a1a101c */
[----:B------:R-:W-:Y:S02]  /*8a70*/  LOP3.LUT P4, RZ, R9, 0x1, RZ, 0xc0, !PT ;  /* 0x0000000109ff7812 */ /* 0x000fe4000788c0ff */
[C---:B------:R-:W-:Y:S02]  /*8a80*/  SHF.R.U64 R9, R74.reuse, 0x12, RZ ;  /* 0x000000124a097819 */ /* 0x040fe400000012ff */
[C---:B-----5:R-:W-:Y:S01]  /*8a90*/  SHF.R.U64 R46, R74.reuse, 0x11, RZ ;  /* 0x000000114a2e7819 */ /* 0x060fe200000012ff */
[----:B------:R1:W-:Y:S01]  /*8aa0*/  LDGSTS.E [R249+0xa8], desc[UR28][R78.64], P0 ;  /* 0x000a80004ef97fae */ /* 0x0003e200081a101c */
[----:B------:R-:W-:Y:S02]  /*8ab0*/  LOP3.LUT P0, RZ, R9, 0x1, RZ, 0xc0, !PT ;  /* 0x0000000109ff7812 */ /* 0x000fe4000780c0ff */
[----:B------:R-:W-:Y:S01]  /*8ac0*/  SHF.R.U64 R9, R74, 0x10, RZ ;  /* 0x000000104a097819 */ /* 0x000fe200000012ff */
[----:B------:R1:W-:Y:S01]  /*8ad0*/  LDGSTS.E [R249+0xac], desc[UR28][R80.64], P5 ;  /* 0x000ac00050f97fae */ /* 0x0003e2000a9a101c */
[----:B------:R-:W-:-:S03]  /*8ae0*/  LOP3.LUT P5, RZ, R46, 0x1, RZ, 0xc0, !PT ;  /* 0x000000012eff7812 */ /* 0x000fc600078ac0ff */
[----:B------:R1:W-:Y:S01]  /*8af0*/  LDGSTS.E [R249+0xb0], desc[UR28][R82.64], P4 ;  /* 0x000b000052f97fae */ /* 0x0003e2000a1a101c */
[----:B------:R-:W-:Y:S02]  /*8b00*/  LOP3.LUT P4, RZ, R9, 0x1, RZ, 0xc0, !PT ;  /* 0x0000000109ff7812 */ /* 0x000fe4000788c0ff */
[----:B------:R-:W-:-:S03]  /*8b10*/  SHF.R.U64 R9, R74, 0xf, RZ ;  /* 0x0000000f4a097819 */ /* 0x000fc600000012ff */
[----:B------:R1:W-:Y:S01]  /*8b20*/  LDGSTS.E [R249+0xb4], desc[UR28][R84.64], P0 ;  /* 0x000b400054f97fae */ /* 0x0003e200081a101c */
[----:B------:R-:W-:Y:S02]  /*8b30*/  LOP3.LUT P0, RZ, R9, 0x1, RZ, 0xc0, !PT ;  /* 0x0000000109ff7812 */ /* 0x000fe4000780c0ff */
[----:B------:R-:W-:Y:S01]  /*8b40*/  SHF.R.U64 R9, R74, 0xe, RZ ;  /* 0x0000000e4a097819 */ /* 0x000fe200000012ff */
[----:B------:R3:W-:Y:S04]  /*8b50*/  LDGSTS.E [R249+0xb8], desc[UR28][R86.64], P5 ;  /* 0x000b800056f97fae */ /* 0x0007e8000a9a101c */
[----:B------:R3:W-:Y:S01]  /*8b60*/  LDGSTS.E [R249+0xbc], desc[UR28][R88.64], P4 ;  /* 0x000bc00058f97fae */ /* 0x0007e2000a1a101c */
[----:B--2---:R-:W-:Y:S02]  /*8b70*/  IADD3 R50, P4, PT, R194, R223, RZ ;  /* 0x000000dfc2327210 */ /* 0x004fe40007f9e0ff */
[----:B------:R-:W-:-:S02]  /*8b80*/  LOP3.LUT P5, RZ, R9, 0x1, RZ, 0xc0, !PT ;  /* 0x0000000109ff7812 */ /* 0x000fc400078ac0ff */
[C---:B------:R-:W-:Y:S01]  /*8b90*/  SHF.R.U64 R9, R74.reuse, 0xd, RZ ;  /* 0x0000000d4a097819 */ /* 0x040fe200000012ff */
[----:B------:R-:W-:Y:S01]  /*8ba0*/  IMAD.X R51, R195, 0x1, R75, P4 ;  /* 0x00000001c3337824 */ /* 0x000fe200020e064b */
[C---:B-1----:R-:W-:Y:S01]  /*8bb0*/  SHF.R.U64 R54, R74.reuse, 0xc, RZ ;  /* 0x0000000c4a367819 */ /* 0x042fe200000012ff */
[----:B------:R1:W-:Y:S01]  /*8bc0*/  LDGSTS.E [R249+0xc0], desc[UR28][R90.64], P0 ;  /* 0x000c00005af97fae */ /* 0x0003e200081a101c */
[----:B------:R-:W-:Y:S02]  /*8bd0*/  LOP3.LUT P4, RZ, R9, 0x1, RZ, 0xc0, !PT ;  /* 0x0000000109ff7812 */ /* 0x000fe4000788c0ff */
[----:B------:R-:W-:Y:S02]  /*8be0*/  SHF.R.U64 R9, R74, 0xb, RZ ;  /* 0x0000000b4a097819 */ /* 0x000fe400000012ff */
[----:B------:R-:W-:-:S03]  /*8bf0*/  LOP3.LUT P0, RZ, R54, 0x1, RZ, 0xc0, !PT ;  /* 0x0000000136ff7812 */ /* 0x000fc6000780c0ff */
[----:B------:R1:W-:Y:S01]  /*8c00*/  LDGSTS.E [R249+0xc4], desc[UR28][R92.64], P5 ;  /* 0x000c40005cf97fae */ /* 0x0003e2000a9a101c */
[----:B------:R-:W-:Y:S02]  /*8c10*/  LOP3.LUT P5, RZ, R9, 0x1, RZ, 0xc0, !PT ;  /* 0x0000000109ff7812 */ /* 0x000fe400078ac0ff */
[----:B------:R-:W-:Y:S02]  /*8c20*/  SHF.R.U64 R9, R74, 0xa, RZ ;  /* 0x0000000a4a097819 */ /* 0x000fe400000012ff */
[-C--:B------:R-:W-:Y:S01]  /*8c30*/  IADD3 R38, P6, PT, R182, R223.reuse, RZ ;  /* 0x000000dfb6267210 */ /* 0x080fe20007fde0ff */
[----:B------:R1:W-:Y:S01]  /*8c40*/  LDGSTS.E [R249+0xc8], desc[UR28][R94.64], P4 ;  /* 0x000c80005ef97fae */ /* 0x0003e2000a1a101c */
[----:B------:R-:W-:Y:S01]  /*8c50*/  LOP3.LUT P4, RZ, R9, 0x1, RZ, 0xc0, !PT ;  /* 0x0000000109ff7812 */ /* 0x000fe2000788c0ff */
[----:B------:R-:W2:Y:S02]  /*8c60*/  S2R R225, SR_TID.X ;  /* 0x0000000000e17919 */ /* 0x000ea40000002100 */
[----:B------:R-:W-:Y:S01]  /*8c70*/  IMAD.X R39, R183, 0x1, R75, P6 ;  /* 0x00000001b7277824 */ /* 0x000fe200030e064b */
[----:B------:R-:W-:-:S02]  /*8c80*/  IADD3 R42, P6, PT, R186, R223, RZ ;  /* 0x000000dfba2a7210 */ /* 0x000fc40007fde0ff */
[C---:B------:R-:W-:Y:S01]  /*8c90*/  SHF.R.U64 R9, R74.reuse, 0x9, RZ ;  /* 0x000000094a097819 */ /* 0x040fe200000012ff */
[----:B------:R1:W-:Y:S01]  /*8ca0*/  LDGSTS.E [R249+0xcc], desc[UR28][R96.64], P0 ;  /* 0x000cc00060f97fae */ /* 0x0003e200081a101c */
[----:B------:R-:W-:Y:S01]  /*8cb0*/  SHF.R.U64 R56, R74, 0x8, RZ ;  /* 0x000000084a387819 */ /* 0x000fe200000012ff */
[--C-:B------:R-:W-:Y:S01]  /*8cc0*/  IMAD.X R43, R187, 0x1, R75.reuse, P6 ;  /* 0x00000001bb2b7824 */ /* 0x100fe200030e064b */
[----:B------:R-:W-:Y:S01]  /*8cd0*/  LOP3.LUT P0, RZ, R9, 0x1, RZ, 0xc0, !PT ;  /* 0x0000000109ff7812 */ /* 0x000fe2000780c0ff */
[----:B------:R1:W-:Y:S01]  /*8ce0*/  LDGSTS.E [R249+0xd0], desc[UR28][R98.64], P5 ;  /* 0x000d000062f97fae */ /* 0x0003e2000a9a101c */
[-C--:B------:R-:W-:Y:S02]  /*8cf0*/  IADD3 R44, P6, PT, R188, R223.reuse, RZ ;  /* 0x000000dfbc2c7210 */ /* 0x080fe40007fde0ff */
[----:B------:R-:W-:Y:S01]  /*8d00*/  SHF.R.U64 R9, R74, 0x7, RZ ;  /* 0x000000074a097819 */ /* 0x000fe200000012ff */
[----:B------:R1:W-:Y:S01]  /*8d10*/  LDGSTS.E [R249+0xd4], desc[UR28][R100.64], P4 ;  /* 0x000d400064f97fae */ /* 0x0003e2000a1a101c */
[----:B------:R-:W-:Y:S01]  /*8d20*/  LOP3.LUT P5, RZ, R56, 0x1, RZ, 0xc0, !PT ;  /* 0x0000000138ff7812 */ /* 0x000fe200078ac0ff */
[----:B------:R-:W-:Y:S01]  /*8d30*/  IMAD.X R45, R189, 0x1, R75, P6 ;  /* 0x00000001bd2d7824 */ /* 0x000fe200030e064b */
[----:B------:R-:W-:Y:S01]  /*8d40*/  LOP3.LUT P4, RZ, R9, 0x1, RZ, 0xc0, !PT ;  /* 0x0000000109ff7812 */ /* 0x000fe2000788c0ff */
[----:B------:R-:W5:Y:S01]  /*8d50*/  LDC R188, c[0x0][0x3a0] ;  /* 0x0000e800ffbc7b82 */ /* 0x000f620000000800 */
[----:B------:R-:W-:-:S02]  /*8d60*/  IADD3 R46, P6, PT, R190, R223, RZ ;  /* 0x000000dfbe2e7210 */ /* 0x000fc40007fde0ff */
[----:B------:R-:W-:Y:S01]  /*8d70*/  SHF.R.U64 R9, R74, 0x6, RZ ;  /* 0x000000064a097819 */ /* 0x000fe200000012ff */
[----:B------:R1:W-:Y:S02]  /*8d80*/  LDGSTS.E [R249+0xd8], desc[UR28][R102.64], P0 ;  /* 0x000d800066f97fae */ /* 0x0003e400081a101c */
[--C-:B------:R-:W-:Y:S01]  /*8d90*/  IMAD.X R47, R191, 0x1, R75.reuse, P6 ;  /* 0x00000001bf2f7824 */ /* 0x100fe200030e064b */
[-C--:B------:R-:W-:Y:S02]  /*8da0*/  IADD3 R48, P6, PT, R192, R223.reuse, RZ ;  /* 0x000000dfc0307210 */ /* 0x080fe40007fde0ff */
[----:B------:R-:W-:Y:S01]  /*8db0*/  LOP3.LUT P0, RZ, R9, 0x1, RZ, 0xc0, !PT ;  /* 0x0000000109ff7812 */ /* 0x000fe2000780c0ff */
[----:B------:R1:W-:Y:S01]  /*8dc0*/  LDGSTS.E [R249+0xdc], desc[UR28][R104.64], P5 ;  /* 0x000dc00068f97fae */ /* 0x0003e2000a9a101c */
[----:B------:R-:W-:Y:S01]  /*8dd0*/  SHF.R.U64 R9, R74, 0x5, RZ ;  /* 0x000000054a097819 */ /* 0x000fe200000012ff */
[----:B------:R-:W-:Y:S01]  /*8de0*/  IMAD.X R49, R193, 0x1, R75, P6 ;  /* 0x00000001c1317824 */ /* 0x000fe200030e064b */
[-C--:B------:R-:W-:Y:S01]  /*8df0*/  IADD3 R52, P6, PT, R196, R223.reuse, RZ ;  /* 0x000000dfc4347210 */ /* 0x080fe20007fde0ff */
[----:B------:R1:W-:Y:S01]  /*8e00*/  LDGSTS.E [R249+0xe0], desc[UR28][R106.64], P4 ;  /* 0x000e00006af97fae */ /* 0x0003e2000a1a101c */
[----:B------:R-:W-:-:S02]  /*8e10*/  IADD3 R60, P4, PT, R204, R223, RZ ;  /* 0x000000dfcc3c7210 */ /* 0x000fc40007f9e0ff */
[----:B------:R-:W-:Y:S02]  /*8e20*/  LOP3.LUT P5, RZ, R9, 0x1, RZ, 0xc0, !PT ;  /* 0x0000000109ff7812 */ /* 0x000fe400078ac0ff */
[----:B------:R-:W-:Y:S01]  /*8e30*/  SHF.R.U64 R9, R74, 0x4, RZ ;  /* 0x000000044a097819 */ /* 0x000fe200000012ff */
[--C-:B------:R-:W-:Y:S01]  /*8e40*/  IMAD.X R53, R197, 0x1, R75.reuse, P6 ;  /* 0x00000001c5357824 */ /* 0x100fe200030e064b */
[----:B------:R-:W-:Y:S01]  /*8e50*/  IADD3 R54, P6, PT, R198, R223, RZ ;  /* 0x000000dfc6367210 */ /* 0x000fe20007fde0ff */
[--C-:B------:R-:W-:Y:S01]  /*8e60*/  IMAD.X R61, R205, 0x1, R75.reuse, P4 ;  /* 0x00000001cd3d7824 */ /* 0x100fe200020e064b */
[----:B------:R-:W-:Y:S01]  /*8e70*/  LOP3.LUT P4, RZ, R9, 0x1, RZ, 0xc0, !PT ;  /* 0x0000000109ff7812 */ /* 0x000fe2000788c0ff */
[----:B------:R-:W-:Y:S01]  /*8e80*/  VIADD R224, R224, 0xffffff80 ;  /* 0xffffff80e0e07836 */ /* 0x000fe20000000000 */
[----:B--2---:R-:W-:Y:S01]  /*8e90*/  LOP3.LUT R225, R225, 0x3f, RZ, 0xc0, !PT ;  /* 0x0000003fe1e17812 */ /* 0x004fe200078ec0ff */
[----:B------:R1:W-:Y:S01]  /*8ea0*/  LDGSTS.E [R249+0xe4], desc[UR28][R108.64], P0 ;  /* 0x000e40006cf97fae */ /* 0x0003e200081a101c */
[----:B------:R-:W-:Y:S01]  /*8eb0*/  IMAD.X R55, R199, 0x1, R75, P6 ;  /* 0x00000001c7377824 */ /* 0x000fe200030e064b */
[----:B---3--:R-:W-:-:S02]  /*8ec0*/  SHF.R.U64 R64, R74, 0x3, RZ ;  /* 0x000000034a407819 */ /* 0x008fc400000012ff */
[----:B------:R-:W-:Y:S01]  /*8ed0*/  ISETP.GE.AND P0, PT, R225, R224, PT ;  /* 0x000000e0e100720c */ /* 0x000fe20003f06270 */
[----:B-----5:R-:W-:Y:S01]  /*8ee0*/  VIADD R188, R188, 0x3f ;  /* 0x0000003fbcbc7836 */ /* 0x020fe20000000000 */
[-C--:B------:R-:W-:Y:S01]  /*8ef0*/  IADD3 R56, P6, PT, R200, R223.reuse, RZ ;  /* 0x000000dfc8387210 */ /* 0x080fe20007fde0ff */
[----:B------:R1:W-:Y:S01]  /*8f00*/  LDGSTS.E [R249+0xe8], desc[UR28][R110.64], P5 ;  /* 0x000e80006ef97fae */ /* 0x0003e2000a9a101c */
[----:B------:R-:W-:Y:S02]  /*8f10*/  SEL R9, RZ, 0x4, P0 ;  /* 0x00000004ff097807 */ /* 0x000fe40000000000 */
[----:B------:R-:W-:Y:S01]  /*8f20*/  LOP3.LUT P0, RZ, R64, 0x1, RZ, 0xc0, !PT ;  /* 0x0000000140ff7812 */ /* 0x000fe2000780c0ff */
[----:B------:R-:W-:Y:S01]  /*8f30*/  IMAD.X R57, R201, 0x1, R75, P6 ;  /* 0x00000001c9397824 */ /* 0x000fe200030e064b */
[----:B------:R-:W-:Y:S01]  /*8f40*/  IADD3 R58, P6, PT, R202, R223, RZ ;  /* 0x000000dfca3a7210 */ /* 0x000fe20007fde0ff */
[----:B------:R1:W-:Y:S01]  /*8f50*/  LDGSTS.E [R249+0xec], desc[UR28][R112.64], P4 ;  /* 0x000ec00070f97fae */ /* 0x0003e2000a1a101c */
[----:B------:R-:W-:-:S02]  /*8f60*/  ISETP.GT.AND P5, PT, R188, 0xbf, PT ;  /* 0x000000bfbc00780c */ /* 0x000fc40003fa4270 */
[----:B------:R-:W-:Y:S02]  /*8f70*/  SHF.R.U64 R65, R74, 0x2, RZ ;  /* 0x000000024a417819 */ /* 0x000fe400000012ff */
[-C--:B------:R-:W-:Y:S01]  /*8f80*/  IADD3 R64, P4, PT, R208, R223.reuse, RZ ;  /* 0x000000dfd0407210 */ /* 0x080fe20007f9e0ff */
[--C-:B------:R-:W-:Y:S01]  /*8f90*/  IMAD.X R59, R203, 0x1, R75.reuse, P6 ;  /* 0x00000001cb3b7824 */ /* 0x100fe200030e064b */
[----:B------:R-:W-:Y:S02]  /*8fa0*/  SHF.R.U64 R74, R74, 0x1, RZ ;  /* 0x000000014a4a7819 */ /* 0x000fe400000012ff */
[----:B------:R-:W-:Y:S01]  /*8fb0*/  SEL R9, R9, RZ, P5 ;  /* 0x000000ff09097207 */ /* 0x000fe20002800000 */
[----:B------:R1:W-:Y:S01]  /*8fc0*/  LDGSTS.E [R249+0xf0], desc[UR28][R114.64], P0 ;  /* 0x000f000072f97fae */ /* 0x0003e200081a101c */
[----:B------:R-:W-:Y:S02]  /*8fd0*/  IADD3 R62, P6, PT, R206, R223, RZ ;  /* 0x000000dfce3e7210 */ /* 0x000fe40007fde0ff */
[----:B------:R-:W-:Y:S01]  /*8fe0*/  LOP3.LUT P5, RZ, R65, 0x1, RZ, 0xc0, !PT ;  /* 0x0000000141ff7812 */ /* 0x000fe200078ac0ff */
[--C-:B------:R-:W-:Y:S01]  /*8ff0*/  IMAD.X R65, R209, 0x1, R75.reuse, P4 ;  /* 0x00000001d1417824 */ /* 0x100fe200020e064b */
[----:B------:R-:W-:Y:S01]  /*9000*/  LOP3.LUT P4, RZ, R74, 0x1, RZ, 0xc0, !PT ;  /* 0x000000014aff7812 */ /* 0x000fe2000788c0ff */
[----:B------:R-:W-:Y:S01]  /*9010*/  IMAD.X R63, R207, 0x1, R75, P6 ;  /* 0x00000001cf3f7824 */ /* 0x000fe200030e064b */
[----:B------:R-:W-:-:S02]  /*9020*/  ISETP.NE.U32.AND P0, PT, R9, RZ, PT ;  /* 0x000000ff0900720c */ /* 0x000fc40003f05070 */
[-C--:B------:R-:W-:Y:S01]  /*9030*/  IADD3 R66, P6, PT, R210, R223.reuse, RZ ;  /* 0x000000dfd2427210 */ /* 0x080fe20007fde0ff */
[----:B------:R2:W-:Y:S04]  /*9040*/  STL [R1+0x48], R223 ;  /* 0x000048df01007387 */ /* 0x0005e80000100800 */
[----:B------:R-:W-:Y:S01]  /*9050*/  IMAD.X R67, R211, 0x1, R75, P6 ;  /* 0x00000001d3437824 */ /* 0x000fe200030e064b */
[----:B----4-:R-:W-:Y:S01]  /*9060*/  IADD3 R72, P6, PT, R220, R223, RZ ;  /* 0x000000dfdc487210 */ /* 0x010fe20007fde0ff */
[----:B------:R1:W-:Y:S01]  /*9070*/  LDGSTS.E [R249+0xf4], desc[UR28][R116.64], P5 ;  /* 0x000f400074f97fae */ /* 0x0003e2000a9a101c */
[----:B--2---:R-:W-:-:S03]  /*9080*/  VIADD R223, R3, UR11 ;  /* 0x0000000b03df7c36 */ /* 0x004fc60008000000 */
[----:B------:R1:W-:Y:S04]  /*9090*/  LDGSTS.E [R249+0xf8], desc[UR28][R118.64], P4 ;  /* 0x000f800076f97fae */ /* 0x0003e8000a1a101c */
        /* <DEDUP_REMOVED lines=25> */
[----:B------:R-:W-:-:S03]  /*9230*/  IMAD.X R73, R221, 0x1, R75, P6 ;  /* 0x00000001dd497824 */ /* 0x000fc600030e064b */
        /* <DEDUP_REMOVED lines=9> */
[----:B------:R-:W-:Y:S01]  /*92d0*/  ISETP.GE.AND P0, PT, R188, 0x80, PT ;  /* 0x00000080bc00780c */ /* 0x000fe20003f06270 */
[----:B------:R-:W-:-:S02]  /*92e0*/  UMOV UR4, URZ ;  /* 0x000000ff00047c82 */ /* 0x000fc40008000000 */
[----:B------:R-:W0:Y:S01]  /*92f0*/  LDGDEPBAR ;  /* 0x00000000000079af */ /* 0x000e220000000000 */
[----:B------:R-:W-:-:S09]  /*9300*/  ISETP.GE.AND P2, PT, R188, 0x40, PT ;  /* 0x00000040bc00780c */ /* 0x000fd20003f46270 */
[----:B-1----:R-:W-:Y:S05]  /*9310*/  @!P0 BRA `(.L_x_8) ;  /* 0x0000004800f88947 */ /* 0x002fea0003800000 */
[----:B------:R-:W2:Y:S01]  /*9320*/  LDL.LU R229, [R1+0x58] ;  /* 0x0000580001e57983 */ /* 0x000ea20000300800 */
[----:B------:R-:W-:Y:S01]  /*9330*/  SHF.R.S32.HI R25, RZ, 0x1f, R248 ;  /* 0x0000001fff197819 */ /* 0x000fe200000114f8 */
[----:B------:R-:W1:Y:S02]  /*9340*/  LDC.64 R4, c[0x0][0x380] ;  /* 0x0000e000ff047b82 */ /* 0x000e640000000a00 */
[----:B------:R-:W3:Y:S04]  /*9350*/  LDL.LU R227, [R1+0x5c] ;  /* 0x00005c0001e37983 */ /* 0x000ee80000300800 */
[----:B------:R-:W4:Y:S01]  /*9360*/  LDL.LU R225, [R1+0x60] ;  /* 0x0000600001e17983 */ /* 0x000f220000300800 */
[----:B------:R-:W-:Y:S01]  /*9370*/  IADD3 R20, P4, PT, R248, R252, RZ ;  /* 0x000000fcf8147210 */ /* 0x000fe20007f9e0ff */
[----:B------:R-:W5:Y:S02]  /*9380*/  LDC.64 R72, c[0x0][0x388] ;  /* 0x0000e200ff487b82 */ /* 0x000f640000000a00 */
[----:B------:R-:W5:Y:S04]  /*9390*/  LDL.LU R223, [R1+0x64] ;  /* 0x0000640001df7983 */ /* 0x000f680000300800 */
[----:B------:R-:W5:Y:S04]  /*93a0*/  LDL.LU R228, [R1+0x68] ;  /* 0x0000680001e47983 */ /* 0x000f680000300800 */
[----:B------:R-:W5:Y:S04]  /*93b0*/  LDL.LU R226, [R1+0x6c] ;  /* 0x00006c0001e27983 */ /* 0x000f680000300800 */
[----:B------:R-:W5:Y:S04]  /*93c0*/  LDL.LU R224, [R1+0x70] ;  /* 0x0000700001e07983 */ /* 0x000f680000300800 */
[----:B------:R-:W5:Y:S04]  /*93d0*/  LDL.LU R237, [R1+0x74] ;  /* 0x0000740001ed7983 */ /* 0x000f680000300800 */
[----:B------:R-:W5:Y:S01]  /*93e0*/  LDL.LU R234, [R1+0x78] ;  /* 0x0000780001ea7983 */ /* 0x000f620000300800 */
[----:B------:R-:W-:-:S03]  /*93f0*/  LEA.HI.X.SX32 R23, R252, R25, 0x1, P4 ;  /* 0x00000019fc177211 */ /* 0x000fc600020f0eff */
[----:B------:R-:W5:Y:S04]  /*9400*/  LDL.LU R235, [R1+0x7c] ;  /* 0x00007c0001eb7983 */ /* 0x000f680000300800 */
[----:B------:R-:W5:Y:S04]  /*9410*/  LDL.LU R232, [R1+0x80] ;  /* 0x0000800001e87983 */ /* 0x000f680000300800 */
[----:B------:R-:W5:Y:S04]  /*9420*/  LDL.LU R233, [R1+0x84] ;  /* 0x0000840001e97983 */ /* 0x000f680000300800 */
[----:B------:R-:W5:Y:S01]  /*9430*/  LDL.LU R231, [R1+0x88] ;  /* 0x0000880001e77983 */ /* 0x000f620000300800 */
[----:B--2---:R-:W-:-:S02]  /*9440*/  IADD3 R17, P0, PT, R248, R229, RZ ;  /* 0x000000e5f8117210 */ /* 0x004fc40007f1e0ff */
[C---:B---3--:R-:W-:Y:S02]  /*9450*/  IADD3 R14, P6, PT, R248.reuse, R227, RZ ;  /* 0x000000e3f80e7210 */ /* 0x048fe40007fde0ff */
[----:B------:R-:W-:Y:S02]  /*9460*/  LEA.HI.X.SX32 R22, R229, R25, 0x1, P0 ;  /* 0x00000019e5167211 */ /* 0x000fe400000f0eff */
[C---:B----4-:R-:W-:Y:S01]  /*9470*/  IADD3 R12, P5, PT, R248.reuse, R225, RZ ;  /* 0x000000e1f80c7210 */ /* 0x050fe20007fbe0ff */
[----:B------:R-:W2:Y:S01]  /*9480*/  LDL.LU R229, [R1+0x8c] ;  /* 0x00008c0001e57983 */ /* 0x000ea20000300800 */
[----:B------:R-:W-:Y:S02]  /*9490*/  LEA.HI.X.SX32 R21, R227, R25, 0x1, P6 ;  /* 0x00000019e3157211 */ /* 0x000fe400030f0eff */
[----:B-----5:R-:W-:Y:S01]  /*94a0*/  IADD3 R10, P4, PT, R248, R223, RZ ;  /* 0x000000dff80a7210 */ /* 0x020fe20007f9e0ff */
[----:B------:R-:W3:Y:S01]  /*94b0*/  LDL.LU R227, [R1+0x90] ;  /* 0x0000900001e37983 */ /* 0x000ee20000300800 */
[----:B------:R-:W-:-:S02]  /*94c0*/  LEA.HI.X.SX32 R19, R225, R25, 0x1, P5 ;  /* 0x00000019e1137211 */ /* 0x000fc400028f0eff */
[C---:B------:R-:W-:Y:S01]  /*94d0*/  IADD3 R9, P0, PT, R248.reuse, R228, RZ ;  /* 0x000000e4f8097210 */ /* 0x040fe20007f1e0ff */
[----:B------:R-:W4:Y:S01]  /*94e0*/  LDL.LU R225, [R1+0x94] ;  /* 0x0000940001e17983 */ /* 0x000f220000300800 */
[-C--:B------:R-:W-:Y:S02]  /*94f0*/  LEA.HI.X.SX32 R18, R223, R25.reuse, 0x1, P4 ;  /* 0x00000019df127211 */ /* 0x080fe400020f0eff */
[----:B------:R-:W-:Y:S01]  /*9500*/  IADD3 R7, P6, PT, R248, R226, RZ ;  /* 0x000000e2f8077210 */ /* 0x000fe20007fde0ff */
[----:B------:R-:W5:Y:S01]  /*9510*/  LDL.LU R223, [R1+0x98] ;  /* 0x0000980001df7983 */ /* 0x000f620000300800 */
[-C--:B------:R-:W-:Y:S02]  /*9520*/  LEA.HI.X.SX32 R16, R228, R25.reuse, 0x1, P0 ;  /* 0x00000019e4107211 */ /* 0x080fe400000f0eff */
[----:B------:R-:W-:Y:S01]  /*9530*/  IADD3 R251, P5, PT, R248, R224, RZ ;  /* 0x000000e0f8fb7210 */ /* 0x000fe20007fbe0ff */
[----:B------:R-:W5:Y:S01]  /*9540*/  LDL.LU R230, [R1+0x9c] ;  /* 0x00009c0001e67983 */ /* 0x000f620000300800 */
[----:B------:R-:W-:-:S03]  /*9550*/  LEA.HI.X.SX32 R15, R226, R25, 0x1, P6 ;  /* 0x00000019e20f7211 */ /* 0x000fc600030f0eff */
[----:B------:R-:W5:Y:S01]  /*9560*/  LDL.LU R228, [R1+0xa0] ;  /* 0x0000a00001e47983 */ /* 0x000f620000300800 */
[----:B------:R-:W-:-:S03]  /*9570*/  LEA.HI.X.SX32 R252, R224, R25, 0x1, P5 ;  /* 0x00000019e0fc7211 */ /* 0x000fc600028f0eff */
[----:B------:R-:W5:Y:S04]  /*9580*/  LDL.LU R226, [R1+0xa4] ;  /* 0x0000a40001e27983 */ /* 0x000f680000300800 */
        /* <DEDUP_REMOVED lines=10> */
[----:B------:R-:W5:Y:S01]  /*9630*/  LDL.LU R155, [R1+0xd0] ;  /* 0x0000d000019b7983 */ /* 0x000f620000300800 */
[----:B------:R-:W-:-:S02]  /*9640*/  IADD3 R249, P4, PT, R248, R237, RZ ;  /* 0x000000edf8f97210 */ /* 0x000fc40007f9e0ff */
[C---:B------:R-:W-:Y:S02]  /*9650*/  IADD3 R245, P6, PT, R248.reuse, R235, RZ ;  /* 0x000000ebf8f57210 */ /* 0x040fe40007fde0ff */
[----:B------:R-:W-:Y:S02]  /*9660*/  LEA.HI.X.SX32 R13, R237, R25, 0x1, P4 ;  /* 0x00000019ed0d7211 */ /* 0x000fe400020f0eff */
[C---:B------:R-:W-:Y:S02]  /*9670*/  IADD3 R243, P5, PT, R248.reuse, R232, RZ ;  /* 0x000000e8f8f37210 */ /* 0x040fe40007fbe0ff */
[C---:B------:R-:W-:Y:S02]  /*9680*/  IADD3 R241, P4, PT, R248.reuse, R233, RZ ;  /* 0x000000e9f8f17210 */ /* 0x040fe40007f9e0ff */
[----:B------:R-:W-:Y:S02]  /*9690*/  LEA.HI.X.SX32 R246, R235, R25, 0x1, P6 ;  /* 0x00000019ebf67211 */ /* 0x000fe400030f0eff */
[----:B------:R-:W-:-:S02]  /*96a0*/  IADD3 R247, P0, PT, R248, R234, RZ ;  /* 0x000000eaf8f77210 */ /* 0x000fc40007f1e0ff */
[-C--:B------:R-:W-:Y:S02]  /*96b0*/  LEA.HI.X.SX32 R244, R232, R25.reuse, 0x1, P5 ;  /* 0x00000019e8f47211 */ /* 0x080fe400028f0eff */
[-C--:B------:R-:W-:Y:S02]  /*96c0*/  LEA.HI.X.SX32 R242, R233, R25.reuse, 0x1, P4 ;  /* 0x00000019e9f27211 */ /* 0x080fe400020f0eff */
[----:B------:R-:W-:Y:S02]  /*96d0*/  LEA.HI.X.SX32 R11, R234, R25, 0x1, P0 ;  /* 0x00000019ea0b7211 */ /* 0x000fe400000f0eff */
[----:B------:R-:W-:-:S04]  /*96e0*/  IADD3 R239, P0, PT, R248, R231, RZ ;  /* 0x000000e7f8ef7210 */ /* 0x000fc80007f1e0ff */
[----:B------:R-:W-:Y:S02]  /*96f0*/  LEA.HI.X.SX32 R240, R231, R25, 0x1, P0 ;  /* 0x00000019e7f07211 */ /* 0x000fe400000f0eff */
[C---:B--2---:R-:W-:Y:S02]  /*9700*/  IADD3 R237, P6, PT, R248.reuse, R229, RZ ;  /* 0x000000e5f8ed7210 */ /* 0x044fe40007fde0ff */
[C---:B---3--:R-:W-:Y:S02]  /*9710*/  IADD3 R235, P5, PT, R248.reuse, R227, RZ ;  /* 0x000000e3f8eb7210 */ /* 0x048fe40007fbe0ff */
[----:B----4-:R-:W-:Y:S02]  /*9720*/  IADD3 R233, P4, PT, R248, R225, RZ ;  /* 0x000000e1f8e97210 */ /* 0x010fe40007f9e0ff */
[-C--:B------:R-:W-:Y:S02]  /*9730*/  LEA.HI.X.SX32 R238, R229, R25.reuse, 0x1, P6 ;  /* 0x00000019e5ee7211 */ /* 0x080fe400030f0eff */
[----:B------:R-:W-:-:S02]  /*9740*/  LEA.HI.X.SX32 R236, R227, R25, 0x1, P5 ;  /* 0x00000019e3ec7211 */ /* 0x000fc400028f0eff */
[-C--:B------:R-:W-:Y:S02]  /*9750*/  LEA.HI.X.SX32 R234, R225, R25.reuse, 0x1, P4 ;  /* 0x00000019e1ea7211 */ /* 0x080fe400020f0eff */
[C---:B-----5:R-:W-:Y:S02]  /*9760*/  IADD3 R229, P6, PT, R248.reuse, R230, RZ ;  /* 0x000000e6f8e57210 */ /* 0x060fe40007fde0ff */
[C---:B------:R-:W-:Y:S02]  /*9770*/  IADD3 R227, P5, PT, R248.reuse, R228, RZ ;  /* 0x000000e4f8e37210 */ /* 0x040fe40007fbe0ff */
[----:B------:R-:W-:Y:S02]  /*9780*/  IADD3 R225, P4, PT, R248, R226, RZ ;  /* 0x000000e2f8e17210 */ /* 0x000fe40007f9e0ff */
[----:B------:R-:W-:Y:S02]  /*9790*/  LEA.HI.X.SX32 R230, R230, R25, 0x1, P6 ;  /* 0x00000019e6e67211 */ /* 0x000fe400030f0eff */
[----:B------:R-:W-:-:S02]  /*97a0*/  IADD3 R231, P0, PT, R248, R223, RZ ;  /* 0x000000dff8e77210 */ /* 0x000fc40007f1e0ff */
[-C--:B------:R-:W-:Y:S02]  /*97b0*/  LEA.HI.X.SX32 R228, R228, R25.reuse, 0x1, P5 ;  /* 0x00000019e4e47211 */ /* 0x080fe400028f0eff */
[----:B------:R-:W-:Y:S02]  /*97c0*/  IADD3 R221, P6, PT, R248, R138, RZ ;  /* 0x0000008af8dd7210 */ /* 0x000fe40007fde0ff */
[-C--:B------:R-:W-:Y:S02]  /*97d0*/  LEA.HI.X.SX32 R226, R226, R25.reuse, 0x1, P4 ;  /* 0x00000019e2e27211 */ /* 0x080fe400020f0eff */
[C---:B------:R-:W-:Y:S02]  /*97e0*/  IADD3 R219, P5, PT, R248.reuse, R156, RZ ;  /* 0x0000009cf8db7210 */ /* 0x040fe40007fbe0ff */
[----:B------:R-:W-:Y:S02]  /*97f0*/  IADD3 R217, P4, PT, R248, R150, RZ ;  /* 0x00000096f8d97210 */ /* 0x000fe40007f9e0ff */
[----:B------:R-:W-:-:S02]  /*9800*/  LEA.HI.X.SX32 R232, R223, R25, 0x1, P0 ;  /* 0x00000019dfe87211 */ /* 0x000fc400000f0eff */
[-C--:B------:R-:W-:Y:S02]  /*9810*/  LEA.HI.X.SX32 R6, R138, R25.reuse, 0x1, P6 ;  /* 0x000000198a067211 */ /* 0x080fe400030f0eff */
[C---:B------:R-:W-:Y:S01]  /*9820*/  IADD3 R223, P0, PT, R248.reuse, R224, RZ ;  /* 0x000000e0f8df7210 */ /* 0x040fe20007f1e0ff */
[----:B------:R-:W2:Y:S01]  /*9830*/  LDL.LU R138, [R1+0xe4] ;  /* 0x0000e400018a7983 */ /* 0x000ea20000300800 */
[----:B------:R-:W-:Y:S02]  /*9840*/  IADD3 R213, P6, PT, R248, R152, RZ ;  /* 0x00000098f8d57210 */ /* 0x000fe40007fde0ff */
[-C--:B------:R-:W-:Y:S02]  /*9850*/  LEA.HI.X.SX32 R220, R156, R25.reuse, 0x1, P5 ;  /* 0x000000199cdc7211 */ /* 0x080fe400028f0eff */
[-C--:B------:R-:W-:Y:S02]  /*9860*/  LEA.HI.X.SX32 R218, R150, R25.reuse, 0x1, P4 ;  /* 0x0000001996da7211 */ /* 0x080fe400020f0eff */
[----:B------:R-:W-:Y:S01]  /*9870*/  IADD3 R211, P5, PT, R248, R154, RZ ;  /* 0x0000009af8d37210 */ /* 0x000fe20007fbe0ff */
[----:B------:R-:W3:Y:S01]  /*9880*/  LDL.LU R150, [R1+0xe8] ;  /* 0x0000e80001967983 */ /* 0x000ee20000300800 */
[----:B------:R-:W-:-:S02]  /*9890*/  LEA.HI.X.SX32 R224, R224, R25, 0x1, P0 ;  /* 0x00000019e0e07211 */ /* 0x000fc400000f0eff */
[----:B------:R-:W-:Y:S01]  /*98a0*/  LEA.HI.X.SX32 R214, R152, R25, 0x1, P6 ;  /* 0x0000001998d67211 */ /* 0x000fe200030f0eff */
[----:B------:R-:W4:Y:S01]  /*98b0*/  LDL.LU R156, [R1+0xd8] ;  /* 0x0000d800019c7983 */ /* 0x000f220000300800 */
[----:B------:R-:W-:Y:S02]  /*98c0*/  IADD3 R215, P0, PT, R248, R157, RZ ;  /* 0x0000009df8d77210 */ /* 0x000fe40007f1e0ff */
[----:B------:R-:W-:Y:S01]  /*98d0*/  LEA.HI.X.SX32 R212, R154, R25, 0x1, P5 ;  /* 0x000000199ad47211 */ /* 0x000fe200028f0eff */
[----:B------:R-:W5:Y:S01]  /*98e0*/  LDL.LU R152, [R1+0xf0] ;  /* 0x0000f00001987983 */ /* 0x000f620000300800 */
[C---:B------:R-:W-:Y:S02]  /*98f0*/  IADD3 R209, P4, PT, R248.reuse, R151, RZ ;  /* 0x00000097f8d17210 */ /* 0x040fe40007f9e0ff */
[----:B------:R-:W-:Y:S01]  /*9900*/  IADD3 R205, P6, PT, R248, R153, RZ ;  /* 0x00000099f8cd7210 */ /* 0x000fe20007fde0ff */
[----:B------:R-:W5:Y:S01]  /*9910*/  LDL.LU R154, [R1+0xf4] ;  /* 0x0000f400019a7983 */ /* 0x000f620000300800 */
[----:B------:R-:W-:-:S02]  /*9920*/  LEA.HI.X.SX32 R216, R157, R25, 0x1, P0 ;  /* 0x000000199dd87211 */ /* 0x000fc400000f0eff */
[----:B------:R-:W-:Y:S01]  /*9930*/  IADD3 R203, P5, PT, R248, R155, RZ ;  /* 0x0000009bf8cb7210 */ /* 0x000fe20007fbe0ff */
[----:B------:R-:W5:Y:S01]  /*9940*/  LDL.LU R157, [R1+0xf8] ;  /* 0x0000f800019d7983 */ /* 0x000f620000300800 */
[-C--:B------:R-:W-:Y:S02]  /*9950*/  LEA.HI.X.SX32 R210, R151, R25.reuse, 0x1, P4 ;  /* 0x0000001997d27211 */ /* 0x080fe400020f0eff */
[-C--:B------:R-:W-:Y:S01]  /*9960*/  LEA.HI.X.SX32 R206, R153, R25.reuse, 0x1, P6 ;  /* 0x0000001999ce7211 */ /* 0x080fe200030f0eff */
[----:B------:R-:W5:Y:S01]  /*9970*/  LDL.LU R151, [R1+0xdc] ;  /* 0x0000dc0001977983 */ /* 0x000f620000300800 */
[----:B------:R-:W-:-:S03]  /*9980*/  LEA.HI.X.SX32 R204, R155, R25, 0x1, P5 ;  /* 0x000000199bcc7211 */ /* 0x000fc600028f0eff */
[----:B------:R-:W5:Y:S04]  /*9990*/  LDL.LU R153, [R1+0x100] ;  /* 0x0001000001997983 */ /* 0x000f680000300800 */
[----:B------:R-:W5:Y:S01]  /*99a0*/  LDL.LU R155, [R1+0x104] ;  /* 0x00010400019b7983 */ /* 0x000f620000300800 */
[----:B------:R-:W-:Y:S01]  /*99b0*/  SHF.R.S32.HI R74, RZ, 0x1f, R250 ;  /* 0x0000001fff4a7819 */ /* 0x000fe200000114fa */
[----:B------:R-:W-:Y:S01]  /*99c0*/  IMAD R141, R70, 0x3f, RZ ;  /* 0x0000003f468d7824 */ /* 0x000fe200078e02ff */
[----:B------:R-:W-:Y:S01]  /*99d0*/  IADD3 R186, P4, PT, R250, R70, RZ ;  /* 0x00000046faba7210 */ /* 0x000fe20007f9e0ff */
[----:B------:R-:W5:Y:S01]  /*99e0*/  LDL.LU R143, [R1+0x108] ;  /* 0x00010800018f7983 */ /* 0x000f620000300800 */
[----:B------:R-:W-:Y:S02]  /*99f0*/  IADD3 R207, P0, PT, R248, R139, RZ ;  /* 0x0000008bf8cf7210 */ /* 0x000fe40007f1e0ff */
[----:B------:R-:W-:Y:S01]  /*9a00*/  LEA.HI.X.SX32 R185, R70, R74, 0x1, P4 ;  /* 0x0000004a46b97211 */ /* 0x000fe200020f0eff */
[----:B------:R-:W5:Y:S01]  /*9a10*/  LDL.LU R140, [R1+0xe0] ;  /* 0x0000e000018c7983 */ /* 0x000f620000300800 */
[----:B------:R-:W-:-:S02]  /*9a20*/  IADD3 R201, P4, PT, R250, R141, RZ ;  /* 0x0000008dfac97210 */ /* 0x000fc40007f9e0ff */
[----:B------:R-:W-:Y:S02]  /*9a30*/  LEA.HI.X.SX32 R208, R139, R25, 0x1, P0 ;  /* 0x000000198bd07211 */ /* 0x000fe400000f0eff */
[----:B------:R-:W5:Y:S01]  /*9a40*/  LDL.LU R139, [R1+0x110] ;  /* 0x00011000018b7983 */ /* 0x000f620000300800 */
[----:B------:R-:W-:-:S03]  /*9a50*/  LEA.HI.X.SX32 R202, R141, R74, 0x1, P4 ;  /* 0x0000004a8dca7211 */ /* 0x000fc600020f0eff */
[----:B------:R-:W5:Y:S01]  /*9a60*/  LDL.LU R141, [R1+0x114] ;  /* 0x00011400018d7983 */ /* 0x000f620000300800 */
[----:B--2---:R-:W-:-:S04]  /*9a70*/  IADD3 R199, P5, PT, R250, R138, RZ ;  /* 0x0000008afac77210 */ /* 0x004fc80007fbe0ff */
[----:B------:R-:W-:Y:S02]  /*9a80*/  LEA.HI.X.SX32 R200, R138, R74, 0x1, P5 ;  /* 0x0000004a8ac87211 */ /* 0x000fe400028f0eff */
[----:B------:R-:W2:Y:S01]  /*9a90*/  LDL.LU R138, [R1+0x118] ;  /* 0x00011800018a7983 */ /* 0x000ea20000300800 */
[C---:B---3--:R-:W-:Y:S02]  /*9aa0*/  IADD3 R197, P0, PT, R250.reuse, R150, RZ ;  /* 0x00000096fac57210 */ /* 0x048fe40007f1e0ff */
[----:B----4-:R-:W-:Y:S02]  /*9ab0*/  IADD3 R195, P6, PT, R250, R156, RZ ;  /* 0x0000009cfac37210 */ /* 0x010fe40007fde0ff */
[----:B------:R-:W-:Y:S02]  /*9ac0*/  LEA.HI.X.SX32 R198, R150, R74, 0x1, P0 ;  /* 0x0000004a96c67211 */ /* 0x000fe400000f0eff */
[----:B-----5:R-:W-:Y:S01]  /*9ad0*/  IADD3 R193, P4, PT, R250, R152, RZ ;  /* 0x00000098fac17210 */ /* 0x020fe20007f9e0ff */
[----:B------:R-:W3:Y:S01]  /*9ae0*/  LDL.LU R150, [R1+0xec] ;  /* 0x0000ec0001967983 */ /* 0x000ee20000300800 */
[----:B------:R-:W-:-:S02]  /*9af0*/  LEA.HI.X.SX32 R196, R156, R74, 0x1, P6 ;  /* 0x0000004a9cc47211 */ /* 0x000fc400030f0eff */
[----:B------:R-:W-:Y:S01]  /*9b00*/  IADD3 R191, P5, PT, R250, R154, RZ ;  /* 0x0000009afabf7210 */ /* 0x000fe20007fbe0ff */
[----:B------:R-:W4:Y:S01]  /*9b10*/  LDL.LU R156, [R1+0x120] ;  /* 0x00012000019c7983 */ /* 0x000f220000300800 */
[-C--:B------:R-:W-:Y:S02]  /*9b20*/  LEA.HI.X.SX32 R194, R152, R74.reuse, 0x1, P4 ;  /* 0x0000004a98c27211 */ /* 0x080fe400020f0eff */
[----:B------:R-:W-:Y:S01]  /*9b30*/  IADD3 R189, P0, PT, R250, R157, RZ ;  /* 0x0000009dfabd7210 */ /* 0x000fe20007f1e0ff */
[----:B------:R-:W5:Y:S01]  /*9b40*/  LDL.LU R152, [R1+0x124] ;  /* 0x0001240001987983 */ /* 0x000f620000300800 */
[-C--:B------:R-:W-:Y:S02]  /*9b50*/  LEA.HI.X.SX32 R192, R154, R74.reuse, 0x1, P5 ;  /* 0x0000004a9ac07211 */ /* 0x080fe400028f0eff */
[----:B------:R-:W-:Y:S01]  /*9b60*/  IADD3 R76, P6, PT, R250, R151, RZ ;  /* 0x00000097fa4c7210 */ /* 0x000fe20007fde0ff */
[----:B------:R-:W5:Y:S01]  /*9b70*/  LDL.LU R154, [R1+0x128] ;  /* 0x00012800019a7983 */ /* 0x000f620000300800 */
[----:B------:R-:W-:-:S02]  /*9b80*/  LEA.HI.X.SX32 R190, R157, R74, 0x1, P0 ;  /* 0x0000004a9dbe7211 */ /* 0x000fc400000f0eff */
[C---:B------:R-:W-:Y:S01]  /*9b90*/  IADD3 R78, P4, PT, R250.reuse, R153, RZ ;  /* 0x00000099fa4e7210 */ /* 0x040fe20007f9e0ff */
[----:B------:R-:W5:Y:S01]  /*9ba0*/  LDL.LU R157, [R1+0xfc] ;  /* 0x0000fc00019d7983 */ /* 0x000f620000300800 */
[-C--:B------:R-:W-:Y:S02]  /*9bb0*/  LEA.HI.X.SX32 R187, R151, R74.reuse, 0x1, P6 ;  /* 0x0000004a97bb7211 */ /* 0x080fe400030f0eff */
[----:B------:R-:W-:Y:S01]  /*9bc0*/  IADD3 R80, P5, PT, R250, R155, RZ ;  /* 0x0000009bfa507210 */ /* 0x000fe20007fbe0ff */
[----:B------:R-:W5:Y:S01]  /*9bd0*/  LDL.LU R151, [R1+0x12c] ;  /* 0x00012c0001977983 */ /* 0x000f620000300800 */
[----:B------:R-:W-:-:S03]  /*9be0*/  LEA.HI.X.SX32 R77, R153, R74, 0x1, P4 ;  /* 0x0000004a994d7211 */ /* 0x000fc600020f0eff */
[----:B------:R-:W5:Y:S01]  /*9bf0*/  LDL.LU R153, [R1+0x130] ;  /* 0x0001300001997983 */ /* 0x000f620000300800 */
[----:B------:R-:W-:-:S03]  /*9c00*/  LEA.HI.X.SX32 R79, R155, R74, 0x1, P5 ;  /* 0x0000004a9b4f7211 */ /* 0x000fc600028f0eff */
[----:B------:R-:W5:Y:S01]  /*9c10*/  LDL.LU R155, [R1+0x138] ;  /* 0x00013800019b7983 */ /* 0x000f620000300800 */
[C---:B------:R-:W-:Y:S02]  /*9c20*/  IADD3 R82, P0, PT, R250.reuse, R143, RZ ;  /* 0x0000008ffa527210 */ /* 0x040fe40007f1e0ff */
[C---:B------:R-:W-:Y:S01]  /*9c30*/  IADD3 R84, P6, PT, R250.reuse, R140, RZ ;  /* 0x0000008cfa547210 */ /* 0x040fe20007fde0ff */
[----:B------:R-:W5:Y:S01]  /*9c40*/  LDL.LU R142, [R1+0x10c] ;  /* 0x00010c00018e7983 */ /* 0x000f620000300800 */
[C---:B------:R-:W-:Y:S02]  /*9c50*/  IADD3 R86, P4, PT, R250.reuse, R139, RZ ;  /* 0x0000008bfa567210 */ /* 0x040fe40007f9e0ff */
[-C--:B------:R-:W-:Y:S02]  /*9c60*/  LEA.HI.X.SX32 R81, R143, R74.reuse, 0x1, P0 ;  /* 0x0000004a8f517211 */ /* 0x080fe400000f0eff */
[----:B------:R-:W-:Y:S01]  /*9c70*/  IADD3 R88, P5, PT, R250, R141, RZ ;  /* 0x0000008dfa587210 */ /* 0x000fe20007fbe0ff */
[----:B------:R-:W5:Y:S01]  /*9c80*/  LDL.LU R143, [R1+0x13c] ;  /* 0x00013c00018f7983 */ /* 0x000f620000300800 */
[----:B------:R-:W-:-:S02]  /*9c90*/  LEA.HI.X.SX32 R83, R140, R74, 0x1, P6 ;  /* 0x0000004a8c537211 */ /* 0x000fc400030f0eff */
[-C--:B------:R-:W-:Y:S02]  /*9ca0*/  LEA.HI.X.SX32 R85, R139, R74.reuse, 0x1, P4 ;  /* 0x0000004a8b557211 */ /* 0x080fe400020f0eff */
[----:B------:R-:W5:Y:S01]  /*9cb0*/  LDL.LU R139, [R1+0x140] ;  /* 0x00014000018b7983 */ /* 0x000f620000300800 */
[----:B------:R-:W-:-:S03]  /*9cc0*/  LEA.HI.X.SX32 R87, R141, R74, 0x1, P5 ;  /* 0x0000004a8d577211 */ /* 0x000fc600028f0eff */
[----:B------:R-:W5:Y:S04]  /*9cd0*/  LDL.LU R140, [R1+0x148] ;  /* 0x00014800018c7983 */ /* 0x000f680000300800 */
[----:B------:R-:W5:Y:S01]  /*9ce0*/  LDL.LU R141, [R1+0x11c] ;  /* 0x00011c00018d7983 */ /* 0x000f620000300800 */
[----:B--2---:R-:W-:-:S04]  /*9cf0*/  IADD3 R90, P0, PT, R250, R138, RZ ;  /* 0x0000008afa5a7210 */ /* 0x004fc80007f1e0ff */
[----:B------:R-:W-:Y:S02]  /*9d00*/  LEA.HI.X.SX32 R89, R138, R74, 0x1, P0 ;  /* 0x0000004a8a597211 */ /* 0x000fe400000f0eff */
[----:B---3--:R-:W-:-:S04]  /*9d10*/  IADD3 R92, P6, PT, R250, R150, RZ ;  /* 0x00000096fa5c7210 */ /* 0x008fc80007fde0ff */
[----:B------:R-:W-:Y:S02]  /*9d20*/  LEA.HI.X.SX32 R91, R150, R74, 0x1, P6 ;  /* 0x0000004a965b7211 */ /* 0x000fe400030f0eff */
[C---:B----4-:R-:W-:Y:S01]  /*9d30*/  IADD3 R94, P4, PT, R250.reuse, R156, RZ ;  /* 0x0000009cfa5e7210 */ /* 0x050fe20007f9e0ff */
[----:B------:R-:W2:Y:S01]  /*9d40*/  LDL.LU R150, [R1+0x14c] ;  /* 0x00014c0001967983 */ /* 0x000ea20000300800 */
[----:B-----5:R-:W-:-:S03]  /*9d50*/  IADD3 R96, P5, PT, R250, R152, RZ ;  /* 0x00000098fa607210 */ /* 0x020fc60007fbe0ff */
[----:B------:R-:W3:Y:S01]  /*9d60*/  LDL.LU R138, [R1+0x154] ;  /* 0x00015400018a7983 */ /* 0x000ee20000300800 */
[----:B------:R-:W-:Y:S02]  /*9d70*/  IADD3 R98, P0, PT, R250, R154, RZ ;  /* 0x0000009afa627210 */ /* 0x000fe40007f1e0ff */
[-C--:B------:R-:W-:Y:S02]  /*9d80*/  LEA.HI.X.SX32 R95, R152, R74.reuse, 0x1, P5 ;  /* 0x0000004a985f7211 */ /* 0x080fe400028f0eff */
[-C--:B------:R-:W-:Y:S01]  /*9d90*/  LEA.HI.X.SX32 R93, R156, R74.reuse, 0x1, P4 ;  /* 0x0000004a9c5d7211 */ /* 0x080fe200020f0eff */
[----:B------:R-:W4:Y:S01]  /*9da0*/  LDL.LU R152, [R1+0x158] ;  /* 0x0001580001987983 */ /* 0x000f220000300800 */
[----:B------:R-:W-:Y:S02]  /*9db0*/  IADD3 R100, P6, PT, R250, R157, RZ ;  /* 0x0000009dfa647210 */ /* 0x000fe40007fde0ff */
[----:B------:R-:W-:Y:S02]  /*9dc0*/  LEA.HI.X.SX32 R97, R154, R74, 0x1, P0 ;  /* 0x0000004a9a617211 */ /* 0x000fe400000f0eff */
[C---:B------:R-:W-:Y:S01]  /*9dd0*/  IADD3 R102, P4, PT, R250.reuse, R151, RZ ;  /* 0x00000097fa667210 */ /* 0x040fe20007f9e0ff */
[----:B------:R-:W5:Y:S01]  /*9de0*/  LDL.LU R154, [R1+0x15c] ;  /* 0x00015c00019a7983 */ /* 0x000f620000300800 */
[----:B------:R-:W-:-:S03]  /*9df0*/  IADD3 R104, P5, PT, R250, R153, RZ ;  /* 0x00000099fa687210 */ /* 0x000fc60007fbe0ff */
[----:B------:R-:W5:Y:S01]  /*9e00*/  LDL.LU R156, [R1+0x160] ;  /* 0x00016000019c7983 */ /* 0x000f620000300800 */
[-C--:B------:R-:W-:Y:S02]  /*9e10*/  LEA.HI.X.SX32 R99, R157, R74.reuse, 0x1, P6 ;  /* 0x0000004a9d637211 */ /* 0x080fe400030f0eff */
        /* <DEDUP_REMOVED lines=8> */
[C---:B------:R-:W-:Y:S02]  /*9ea0*/  IADD3 R110, P4, PT, R250.reuse, R143, RZ ;  /* 0x0000008ffa6e7210 */ /* 0x040fe40007f9e0ff */
[C---:B------:R-:W-:Y:S02]  /*9eb0*/  IADD3 R108, P6, PT, R250.reuse, R142, RZ ;  /* 0x0000008efa6c7210 */ /* 0x040fe40007fde0ff */
[C---:B------:R-:W-:Y:S02]  /*9ec0*/  IADD3 R112, P5, PT, R250.reuse, R139, RZ ;  /* 0x0000008bfa707210 */ /* 0x040fe40007fbe0ff */
[----:B------:R-:W-:-:S02]  /*9ed0*/  IADD3 R114, P0, PT, R250, R140, RZ ;  /* 0x0000008cfa727210 */ /* 0x000fc40007f1e0ff */
[-C--:B------:R-:W-:Y:S02]  /*9ee0*/  LEA.HI.X.SX32 R109, R143, R74.reuse, 0x1, P4 ;  /* 0x0000004a8f6d7211 */ /* 0x080fe400020f0eff */
[-C--:B------:R-:W-:Y:S02]  /*9ef0*/  LEA.HI.X.SX32 R107, R142, R74.reuse, 0x1, P6 ;  /* 0x0000004a8e6b7211 */ /* 0x080fe400030f0eff */
[-C--:B------:R-:W-:Y:S01]  /*9f00*/  LEA.HI.X.SX32 R111, R139, R74.reuse, 0x1, P5 ;  /* 0x0000004a8b6f7211 */ /* 0x080fe200028f0eff */
[----:B------:R-:W5:Y:S01]  /*9f10*/  LDL.LU R142, [R1+0x174] ;  /* 0x00017400018e7983 */ /* 0x000f620000300800 */
[----:B------:R-:W-:Y:S02]  /*9f20*/  IADD3 R116, P6, PT, R250, R141, RZ ;  /* 0x0000008dfa747210 */ /* 0x000fe40007fde0ff */
[-C--:B------:R-:W-:Y:S01]  /*9f30*/  LEA.HI.X.SX32 R113, R140, R74.reuse, 0x1, P0 ;  /* 0x0000004a8c717211 */ /* 0x080fe200000f0eff */
[----:B------:R-:W5:Y:S01]  /*9f40*/  LDL.LU R143, [R1+0x178] ;  /* 0x00017800018f7983 */ /* 0x000f620000300800 */
[----:B------:R-:W-:-:S03]  /*9f50*/  LEA.HI.X.SX32 R115, R141, R74, 0x1, P6 ;  /* 0x0000004a8d737211 */ /* 0x000fc600030f0eff */
[----:B------:R-:W5:Y:S04]  /*9f60*/  LDL.LU R139, [R1+0x144] ;  /* 0x00014400018b7983 */ /* 0x000f680000300800 */
[----:B------:R-:W5:Y:S01]  /*9f70*/  LDL.LU R141, [R1+0x17c] ;  /* 0x00017c00018d7983 */ /* 0x000f620000300800 */
[C---:B--2---:R-:W-:Y:S02]  /*9f80*/  IADD3 R118, P4, PT, R250.reuse, R150, RZ ;  /* 0x00000096fa767210 */ /* 0x044fe40007f9e0ff */
[----:B---3--:R-:W-:Y:S02]  /*9f90*/  IADD3 R120, P5, PT, R250, R138, RZ ;  /* 0x0000008afa787210 */ /* 0x008fe40007fbe0ff */
[-C--:B------:R-:W-:Y:S02]  /*9fa0*/  LEA.HI.X.SX32 R117, R150, R74.reuse, 0x1, P4 ;  /* 0x0000004a96757211 */ /* 0x080fe400020f0eff */
[----:B------:R-:W-:Y:S01]  /*9fb0*/  LEA.HI.X.SX32 R119, R138, R74, 0x1, P5 ;  /* 0x0000004a8a777211 */ /* 0x000fe200028f0eff */
[----:B------:R-:W2:Y:S01]  /*9fc0*/  LDL.LU R150, [R1+0x180] ;  /* 0x0001800001967983 */ /* 0x000ea20000300800 */
[----:B----4-:R-:W-:-:S02]  /*9fd0*/  IADD3 R122, P0, PT, R250, R152, RZ ;  /* 0x00000098fa7a7210 */ /* 0x010fc40007f1e0ff */
[----:B-----5:R-:W-:Y:S02]  /*9fe0*/  IADD3 R124, P4, PT, R250, R154, RZ ;  /* 0x0000009afa7c7210 */ /* 0x020fe40007f9e0ff */
[----:B------:R-:W-:Y:S02]  /*9ff0*/  LEA.HI.X.SX32 R121, R152, R74, 0x1, P0 ;  /* 0x0000004a98797211 */ /* 0x000fe400000f0eff */
[----:B------:R-:W-:Y:S01]  /*a000*/  IADD3 R126, P5, PT, R250, R156, RZ ;  /* 0x0000009cfa7e7210 */ /* 0x000fe20007fbe0ff */
[----:B------:R-:W3:Y:S01]  /*a010*/  LDL.LU R152, [R1+0x184] ;  /* 0x0001840001987983 */ /* 0x000ee20000300800 */
[-C--:B------:R-:W-:Y:S02]  /*a020*/  LEA.HI.X.SX32 R123, R154, R74.reuse, 0x1, P4 ;  /* 0x0000004a9a7b7211 */ /* 0x080fe400020f0eff */
[----:B------:R-:W-:Y:S01]  /*a030*/  IADD3 R128, P0, PT, R250, R157, RZ ;  /* 0x0000009dfa807210 */ /* 0x000fe20007f1e0ff */
[----:B------:R-:W4:Y:S01]  /*a040*/  LDL.LU R154, [R1+0x150] ;  /* 0x00015000019a7983 */ /* 0x000f220000300800 */
[----:B------:R-:W-:-:S02]  /*a050*/  LEA.HI.X.SX32 R125, R156, R74, 0x1, P5 ;  /* 0x0000004a9c7d7211 */ /* 0x000fc400028f0eff */
[C---:B------:R-:W-:Y:S01]  /*a060*/  IADD3 R130, P4, PT, R250.reuse, R151, RZ ;  /* 0x00000097fa827210 */ /* 0x040fe20007f9e0ff */
[----:B------:R-:W5:Y:S01]  /*a070*/  LDL.LU R156, [R1+0x18c] ;  /* 0x00018c00019c7983 */ /* 0x000f620000300800 */
[-C--:B------:R-:W-:Y:S02]  /*a080*/  LEA.HI.X.SX32 R127, R157, R74.reuse, 0x1, P0 ;  /* 0x0000004a9d7f7211 */ /* 0x080fe400000f0eff */
[C---:B------:R-:W-:Y:S02]  /*a090*/  IADD3 R132, P5, PT, R250.reuse, R153, RZ ;  /* 0x00000099fa847210 */ /* 0x040fe40007fbe0ff */
        /* <DEDUP_REMOVED lines=21> */
[----:B-1----:R-:W-:-:S04]  /*a1f0*/  IMAD.WIDE.U32 R68, R68, 0xc, R4 ;  /* 0x0000000c44447825 */ /* 0x002fc800078e0004 */
[----:B------:R-:W-:Y:S02]  /*a200*/  IMAD R8, R8, 0xc, RZ ;  /* 0x0000000c08087824 */ /* 0x000fe400078e02ff */
[----:B------:R-:W-:-:S04]  /*a210*/  IMAD.WIDE.U32 R72, R71, 0xc, R72 ;  /* 0x0000000c47487825 */ /* 0x000fc800078e0048 */
[----:B------:R-:W-:Y:S01]  /*a220*/  IMAD.IADD R71, R69, 0x1, R8 ;  /* 0x0000000145477824 */ /* 0x000fe200078e0208 */
[C---:B------:R-:W-:Y:S01]  /*a230*/  SHF.L.U64.HI R8, R20.reuse, 0x2, R23 ;  /* 0x0000000214087819 */ /* 0x040fe20000010217 */
[----:B------:R-:W-:Y:S01]  /*a240*/  IMAD.SHL.U32 R20, R20, 0x4, RZ ;  /* 0x0000000414147824 */ /* 0x000fe200078e00ff */
[----:B------:R-:W-:-:S03]  /*a250*/  SHF.L.U64.HI R22, R17, 0x2, R22 ;  /* 0x0000000211167819 */ /* 0x000fc60000010216 */
[----:B------:R1:W-:Y:S01]  /*a260*/  STL [R1+0x34], R8 ;  /* 0x0000340801007387 */ /* 0x0003e20000100800 */
[----:B------:R-:W-:-:S03]  /*a270*/  IADD3 R136, P4, PT, R250, R142, RZ ;  /* 0x0000008efa887210 */ /* 0x000fc60007f9e0ff */
[----:B------:R1:W-:Y:S02]  /*a280*/  STL [R1+0x30], R20 ;  /* 0x0000301401007387 */ /* 0x0003e40000100800 */
[----:B-1----:R-:W-:Y:S02]  /*a290*/  IMAD.SHL.U32 R8, R17, 0x4, RZ ;  /* 0x0000000411087824 */ /* 0x002fe400078e00ff */
[----:B------:R-:W-:Y:S01]  /*a2a0*/  STL [R1+0x2c], R22 ;  /* 0x00002c1601007387 */ /* 0x000fe20000100800 */
[C---:B------:R-:W-:Y:S01]  /*a2b0*/  IMAD.SHL.U32 R17, R14.reuse, 0x4, RZ ;  /* 0x000000040e117824 */ /* 0x040fe200078e00ff */
[----:B------:R-:W-:Y:S02]  /*a2c0*/  SHF.L.U64.HI R20, R14, 0x2, R21 ;  /* 0x000000020e147819 */ /* 0x000fe40000010215 */
[----:B------:R1:W-:Y:S01]  /*a2d0*/  STL [R1+0x28], R8 ;  /* 0x0000280801007387 */ /* 0x0003e20000100800 */
[----:B------:R-:W-:Y:S02]  /*a2e0*/  LEA.HI.X.SX32 R135, R142, R74, 0x1, P4 ;  /* 0x0000004a8e877211 */ /* 0x000fe400020f0eff */
[----:B------:R-:W-:-:S02]  /*a2f0*/  IADD3 R138, P5, PT, R250, R143, RZ ;  /* 0x0000008ffa8a7210 */ /* 0x000fc40007fbe0ff */
[C---:B------:R-:W-:Y:S02]  /*a300*/  IADD3 R140, P0, PT, R250.reuse, R139, RZ ;  /* 0x0000008bfa8c7210 */ /* 0x040fe40007f1e0ff */
[----:B------:R-:W-:Y:S02]  /*a310*/  IADD3 R142, P4, PT, R250, R141, RZ ;  /* 0x0000008dfa8e7210 */ /* 0x000fe40007f9e0ff */
[C---:B-1----:R-:W-:Y:S01]  /*a320*/  SHF.L.U64.HI R8, R12.reuse, 0x2, R19 ;  /* 0x000000020c087819 */ /* 0x042fe20000010213 */
[----:B------:R-:W-:Y:S01]  /*a330*/  STL [R1+0x24], R20 ;  /* 0x0000241401007387 */ /* 0x000fe20000100800 */
[----:B------:R-:W-:Y:S01]  /*a340*/  SHF.R.S32.HI R5, RZ, 0x1f, R188 ;  /* 0x0000001fff057819 */ /* 0x000fe200000114bc */
[----:B------:R-:W-:Y:S01]  /*a350*/  IMAD.SHL.U32 R14, R12, 0x4, RZ ;  /* 0x000000040c0e7824 */ /* 0x000fe200078e00ff */
[-C--:B------:R-:W-:Y:S01]  /*a360*/  LEA.HI.X.SX32 R137, R143, R74.reuse, 0x1, P5 ;  /* 0x0000004a8f897211 */ /* 0x080fe200028f0eff */
[----:B------:R-:W-:Y:S01]  /*a370*/  STL [R1+0x20], R17 ;  /* 0x0000201101007387 */ /* 0x000fe20000100800 */
[----:B------:R-:W-:-:S02]  /*a380*/  LEA.HI.X.SX32 R139, R139, R74, 0x1, P0 ;  /* 0x0000004a8b8b7211 */ /* 0x000fc400000f0eff */
[----:B------:R-:W-:Y:S01]  /*a390*/  LEA.HI.X.SX32 R141, R141, R74, 0x1, P4 ;  /* 0x0000004a8d8d7211 */ /* 0x000fe200020f0eff */
[----:B------:R1:W-:Y:S01]  /*a3a0*/  STL [R1+0x1c], R8 ;  /* 0x00001c0801007387 */ /* 0x0003e20000100800 */
[----:B------:R-:W-:Y:S02]  /*a3b0*/  SHF.L.U64.HI R12, R10, 0x2, R18 ;  /* 0x000000020a0c7819 */ /* 0x000fe40000010212 */
[----:B------:R-:W-:Y:S01]  /*a3c0*/  LEA.HI R5, R5, R188, RZ, 0x6 ;  /* 0x000000bc05057211 */ /* 0x000fe200078f30ff */
[----:B------:R-:W-:Y:S01]  /*a3d0*/  IMAD R222, R222, 0xc, RZ ;  /* 0x0000000cdede7824 */ /* 0x000fe200078e02ff */
[----:B------:R-:W-:Y:S01]  /*a3e0*/  STL [R1+0x18], R14 ;  /* 0x0000180e01007387 */ /* 0x000fe20000100800 */
[----:B------:R-:W1:Y:S02]  /*a3f0*/  LDC R188, c[0x0][0x3a0] ;  /* 0x0000e800ffbc7b82 */ /* 0x000e640000000800 */
[----:B-1----:R-:W-:Y:S01]  /*a400*/  IMAD.SHL.U32 R8, R10, 0x4, RZ ;  /* 0x000000040a087824 */ /* 0x002fe200078e00ff */
[C---:B------:R-:W-:Y:S01]  /*a410*/  SHF.L.U64.HI R10, R9.reuse, 0x2, R16 ;  /* 0x00000002090a7819 */ /* 0x040fe20000010210 */
[----:B------:R-:W-:Y:S01]  /*a420*/  STL [R1+0x14], R12 ;  /* 0x0000140c01007387 */ /* 0x000fe20000100800 */
[----:B------:R-:W-:Y:S01]  /*a430*/  IMAD.SHL.U32 R9, R9, 0x4, RZ ;  /* 0x0000000409097824 */ /* 0x000fe200078e00ff */
[----:B------:R-:W-:-:S02]  /*a440*/  SHF.R.S32.HI R5, RZ, 0x6, R5 ;  /* 0x00000006ff057819 */ /* 0x000fc40000011405 */
[----:B------:R1:W-:Y:S01]  /*a450*/  STL [R1+0x10], R8 ;  /* 0x0000100801007387 */ /* 0x0003e20000100800 */
[----:B------:R-:W-:Y:S01]  /*a460*/  IMAD.IADD R73, R73, 0x1, R222 ;  /* 0x0000000149497824 */ /* 0x000fe200078e02de */
[----:B------:R-:W-:Y:S02]  /*a470*/  SHF.L.U64.HI R222, R221, 0x2, R6 ;  /* 0x00000002ddde7819 */ /* 0x000fe40000010206 */
[----:B------:R-:W-:Y:S01]  /*a480*/  STL [R1+0xc], R10 ;  /* 0x00000c0a01007387 */ /* 0x000fe20000100800 */
[----:B------:R-:W-:Y:S02]  /*a490*/  VIMNMX R6, PT, PT, R5, 0x2, !PT ;  /* 0x0000000205067848 */ /* 0x000fe40007fe0100 */
[C---:B-1----:R-:W-:Y:S01]  /*a4a0*/  SHF.L.U64.HI R8, R7.reuse, 0x2, R15 ;  /* 0x0000000207087819 */ /* 0x042fe2000001020f */
[----:B------:R-:W-:Y:S01]  /*a4b0*/  IMAD.SHL.U32 R7, R7, 0x4, RZ ;  /* 0x0000000407077824 */ /* 0x000fe200078e00ff */
[----:B------:R-:W-:Y:S04]  /*a4c0*/  STL [R1+0x8], R9 ;  /* 0x0000080901007387 */ /* 0x000fe80000100800 */
[----:B------:R-:W-:Y:S04]  /*a4d0*/  STL [R1+0x4], R8 ;  /* 0x0000040801007387 */ /* 0x000fe80000100800 */
[----:B------:R1:W-:Y:S02]  /*a4e0*/  STL [R1], R7 ;  /* 0x0000000701007387 */ /* 0x0003e40000100800 */
[----:B-1----:R-:W-:-:S02]  /*a4f0*/  VIADD R7, R5, 0xfffffffd ;  /* 0xfffffffd05077836 */ /* 0x002fc40000000000 */
[----:B------:R-:W-:-:S05]  /*a500*/  VIADD R5, R6, 0xffffffff ;  /* 0xffffffff06057836 */ /* 0x000fca0000000000 */
[----:B------:R1:W-:Y:S01]  /*a510*/  STL [R1+0x38], R5 ;  /* 0x0000380501007387 */ /* 0x0003e20000100800 */
[----:B------:R-:W-:Y:S01]  /*a520*/  VIADD R188, R188, 0xffffff40 ;  /* 0xffffff40bcbc7836 */ /* 0x000fe20000000000 */
[----:B------:R-:W-:Y:S01]  /*a530*/  SHF.L.U64.HI R252, R251, 0x2, R252 ;  /* 0x00000002fbfc7819 */ /* 0x000fe200000102fc */
[----:B------:R-:W-:Y:S01]  /*a540*/  IMAD.MOV.U32 R70, RZ, RZ, R68 ;  /* 0x000000ffff467224 */ /* 0x000fe200078e0044 */
[----:B------:R-:W-:Y:S01]  /*a550*/  SHF.L.U64.HI R248, R247, 0x2, R11 ;  /* 0x00000002f7f87819 */ /* 0x000fe2000001020b */
[----:B------:R-:W-:Y:S01]  /*a560*/  IMAD.MOV.U32 R69, RZ, RZ, R188 ;  /* 0x000000ffff457224 */ /* 0x000fe200078e00bc */
[----:B------:R-:W-:Y:S01]  /*a570*/  SHF.L.U64.HI R246, R245, 0x2, R246 ;  /* 0x00000002f5f67819 */ /* 0x000fe200000102f6 */
[----:B------:R-:W-:Y:S01]  /*a580*/  IMAD.MOV.U32 R4, RZ, RZ, RZ ;  /* 0x000000ffff047224 */ /* 0x000fe200078e00ff */
[----:B------:R-:W-:Y:S01]  /*a590*/  SHF.L.U64.HI R244, R243, 0x2, R244 ;  /* 0x00000002f3f47819 */ /* 0x000fe200000102f4 */
[----:B------:R-:W-:Y:S01]  /*a5a0*/  IMAD.MOV.U32 R68, RZ, RZ, RZ ;  /* 0x000000ffff447224 */ /* 0x000fe200078e00ff */
[----:B------:R-:W-:Y:S01]  /*a5b0*/  SHF.L.U64.HI R242, R241, 0x2, R242 ;  /* 0x00000002f1f27819 */ /* 0x000fe200000102f2 */
[----:B------:R-:W-:Y:S01]  /*a5c0*/  IMAD.SHL.U32 R251, R251, 0x4, RZ ;  /* 0x00000004fbfb7824 */ /* 0x000fe200078e00ff */
        /* <DEDUP_REMOVED lines=54> */
[----:B------:R-:W-:-:S02]  /*a930*/  SHF.L.U64.HI R79, R80, 0x2, R79 ;  /* 0x00000002504f7819 */ /* 0x000fc4000001024f */
[----:B--2---:R-:W-:-:S04]  /*a940*/  IADD3 R144, P5, PT, R250, R150, RZ ;  /* 0x00000096fa907210 */ /* 0x004fc80007fbe0ff */
[----:B------:R-:W-:Y:S02]  /*a950*/  LEA.HI.X.SX32 R143, R150, R74, 0x1, P5 ;  /* 0x0000004a968f7211 */ /* 0x000fe400028f0eff */
[C---:B---3--:R-:W-:Y:S02]  /*a960*/  IADD3 R146, P0, PT, R250.reuse, R152, RZ ;  /* 0x00000098fa927210 */ /* 0x048fe40007f1e0ff */
[----:B----4-:R-:W-:Y:S02]  /*a970*/  IADD3 R148, P4, PT, R250, R154, RZ ;  /* 0x0000009afa947210 */ /* 0x010fe40007f9e0ff */
[-C--:B------:R-:W-:Y:S02]  /*a980*/  LEA.HI.X.SX32 R145, R152, R74.reuse, 0x1, P0 ;  /* 0x0000004a98917211 */ /* 0x080fe400000f0eff */
[----:B------:R-:W-:Y:S02]  /*a990*/  LEA.HI.X.SX32 R147, R154, R74, 0x1, P4 ;  /* 0x0000004a9a937211 */ /* 0x000fe400020f0eff */
[----:B-----5:R-:W-:-:S02]  /*a9a0*/  IADD3 R150, P5, PT, R250, R156, RZ ;  /* 0x0000009cfa967210 */ /* 0x020fc40007fbe0ff */
[C---:B------:R-:W-:Y:S02]  /*a9b0*/  IADD3 R152, P0, PT, R250.reuse, R151, RZ ;  /* 0x00000097fa987210 */ /* 0x040fe40007f1e0ff */
[----:B------:R-:W-:Y:S02]  /*a9c0*/  IADD3 R154, P4, PT, R250, R153, RZ ;  /* 0x00000099fa9a7210 */ /* 0x000fe40007f9e0ff */
[-C--:B------:R-:W-:Y:S02]  /*a9d0*/  LEA.HI.X.SX32 R149, R156, R74.reuse, 0x1, P5 ;  /* 0x0000004a9c957211 */ /* 0x080fe400028f0eff */
[-C--:B------:R-:W-:Y:S02]  /*a9e0*/  LEA.HI.X.SX32 R151, R151, R74.reuse, 0x1, P0 ;  /* 0x0000004a97977211 */ /* 0x080fe400000f0eff */
[----:B------:R-:W-:Y:S02]  /*a9f0*/  LEA.HI.X.SX32 R153, R153, R74, 0x1, P4 ;  /* 0x0000004a99997211 */ /* 0x000fe400020f0eff */
[----:B------:R-:W-:-:S02]  /*aa00*/  IADD3 R156, P5, PT, R250, R155, RZ ;  /* 0x0000009bfa9c7210 */ /* 0x000fc40007fbe0ff */
[C---:B------:R-:W-:Y:S02]  /*aa10*/  IADD3 R158, P0, PT, R250.reuse, R157, RZ ;  /* 0x0000009dfa9e7210 */ /* 0x040fe40007f1e0ff */
[C---:B------:R-:W-:Y:S02]  /*aa20*/  IADD3 R160, P4, PT, R250.reuse, R159, RZ ;  /* 0x0000009ffaa07210 */ /* 0x040fe40007f9e0ff */
        /* <DEDUP_REMOVED lines=27> */
[----:B------:R-:W-:Y:S01]  /*abe0*/  SHF.L.U64.HI R74, R250, 0x2, R74 ;  /* 0x00000002fa4a7819 */ /* 0x000fe2000001024a */
[----:B------:R-:W-:Y:S01]  /*abf0*/  IMAD.SHL.U32 R193, R193, 0x4, RZ ;  /* 0x00000004c1c17824 */ /* 0x000fe200078e00ff */
[C---:B------:R-:W-:Y:S01]  /*ac00*/  SHF.L.U64.HI R250, R249.reuse, 0x2, R13 ;  /* 0x00000002f9fa7819 */ /* 0x040fe2000001020d */
        /* <DEDUP_REMOVED lines=106> */
[----:B------:R-:W-:-:S02]  /*b2b0*/  IMAD.SHL.U32 R176, R176, 0x4, RZ ;  /* 0x00000004b0b07824 */ /* 0x000fc400078e00ff */
[----:B------:R-:W-:Y:S02]  /*b2c0*/  IMAD.SHL.U32 R178, R178, 0x4, RZ ;  /* 0x00000004b2b27824 */ /* 0x000fe400078e00ff */
[----:B------:R-:W-:Y:S02]  /*b2d0*/  IMAD.SHL.U32 R180, R180, 0x4, RZ ;  /* 0x00000004b4b47824 */ /* 0x000fe400078e00ff */
[----:B------:R-:W-:Y:S02]  /*b2e0*/  IMAD.SHL.U32 R182, R182, 0x4, RZ ;  /* 0x00000004b6b67824 */ /* 0x000fe400078e00ff */
[----:B------:R-:W-:Y:S02]  /*b2f0*/  IMAD.SHL.U32 R184, R184, 0x4, RZ ;  /* 0x00000004b8b87824 */ /* 0x000fe400078e00ff */
[----:B------:R-:W-:Y:S01]  /*b300*/  IMAD.SHL.U32 R186, R186, 0x4, RZ ;  /* 0x00000004baba7824 */ /* 0x000fe200078e00ff */
[----:B------:R-:W-:Y:S01]  /*b310*/  UMOV UR26, 0x1 ;  /* 0x00000001001a7882 */ /* 0x000fe20000000000 */
[----:B------:R-:W-:Y:S01]  /*b320*/  UMOV UR27, 0x2 ;  /* 0x00000002001b7882 */ /* 0x000fe20000000000 */
[----:B------:R-:W-:Y:S01]  /*b330*/  UMOV UR5, URZ ;  /* 0x000000ff00057c82 */ /* 0x000fe20008000000 */
[----:B------:R-:W-:Y:S01]  /*b340*/  UMOV UR6, URZ ;  /* 0x000000ff00067c82 */ /* 0x000fe20008000000 */
[----:B-1----:R-:W-:-:S05]  /*b350*/  UMOV UR7, URZ ;  /* 0x000000ff00077c82 */ /* 0x002fca0008000000 */
.L_x_11:
[----:B------:R-:W-:Y:S01]  /*b360*/  IMAD.U32 R4, R4, -0x80000000, RZ ;  /* 0x8000000004047824 */ /* 0x000fe200078e00ff */
[----:B------:R-:W-:-:S03]  /*b370*/  UIADD3 UR6, UPT, UPT, UR6, 0x1, URZ ;  /* 0x0000000106067890 */ /* 0x000fc6000fffe0ff */
[----:B------:R-:W1:Y:S01]  /*b380*/  SYNCS.PHASECHK.TRANS64.TRYWAIT P0, [UR8], R4 ;  /* 0x00000004ff0075a7 */ /* 0x000e620008001108 */
[----:B------:R-:W-:-:S04]  /*b390*/  UISETP.GT.AND UP1, UPT, UR6, 0x1, UPT ;  /* 0x000000010600788c */ /* 0x000fc8000bf24270 */
[----:B------:R-:W-:-:S04]  /*b3a0*/  USEL UR6, UR6, URZ, !UP1 ;  /* 0x000000ff06067287 */ /* 0x000fc8000c800000 */
[----:B------:R-:W-:Y:S01]  /*b3b0*/  ULEA UR4, UR6, UR11, 0xf ;  /* 0x0000000b06047291 */ /* 0x000fe2000f8e78ff */
[----:B-1----:R-:W-:Y:S11]  /*b3c0*/  @!P0 BRA `(.L_x_9) ;  /* 0x0000004400c88947 */ /* 0x002ff60003800000 */
.L_x_17:
[----:B------:R-:W-:-:S04]  /*b3d0*/  DEPBAR.LE SB0, 0x2 ;  /* 0x000080800000791a */ /* 0x000fc80000000000 */
[----:B------:R-:W-:Y:S01]  /*b3e0*/  LEA R188, R2, UR4, 0x8 ;  /* 0x0000000402bc7c11 */ /* 0x000fe2000f8e40ff */
[----:B------:R-:W-:Y:S01]  /*b3f0*/  BAR.SYNC.DEFER_BLOCKING 0x0 ;  /* 0x0000000000007b1d */ /* 0x000fe20000010000 */
[----:B------:R-:W-:Y:S02]  /*b400*/  UIADD3 UR5, UPT, UPT, UR5, 0x1, URZ ;  /* 0x0000000105057890 */ /* 0x000fe4000fffe0ff */
[----:B------:R-:W-:Y:S02]  /*b410*/  ULEA UR8, UR26, UR11, 0x3 ;  /* 0x0000000b1a087291 */ /* 0x000fe4000f8e18ff */
[----:B------:R-:W-:Y:S02]  /*b420*/  UISETP.GT.AND UP1, UPT, UR5, 0x2, UPT ;  /* 0x000000020500788c */ /* 0x000fe4000bf24270 */
[----:B------:R-:W-:Y:S02]  /*b430*/  UIADD3 UR8, UPT, UPT, UR8, 0x1c000, URZ ;  /* 0x0001c00008087890 */ /* 0x000fe4000fffe0ff */
[----:B------:R-:W-:Y:S01]  /*b440*/  USEL UR5, UR5, URZ, !UP1 ;  /* 0x000000ff05057287 */ /* 0x000fe2000c800000 */
[----:B------:R-:W-:Y:S01]  /*b450*/  UMOV UR4, UR7 ;  /* 0x0000000700047c82 */ /* 0x000fe20008000000 */
[----:B------:R-:W-:Y:S04]  /*b460*/  LDS.128 R4, [R188] ;  /* 0x00000000bc047984 */ /* 0x000fe80000000c00 */
        /* <DEDUP_REMOVED lines=15> */
[----:B-1----:R1:W-:Y:S01]  /*b560*/  STTM.x64 tmem[UR12+0x40], R4 ;  /* 0x00004004000079ed */ /* 0x0023e2000834000c */
[----:B------:R-:W2:Y:S02]  /*b570*/  FENCE.VIEW.ASYNC.T ;  /* 0x00000000000073c6 */ /* 0x000ea40000000200 */
[----:B--2---:R-:W-:Y:S06]  /*b580*/  BAR.SYNC.DEFER_BLOCKING 0x0 ;  /* 0x0000000000007b1d */ /* 0x004fec0000010000 */
[----:B------:R-:W-:Y:S05]  /*b590*/  @P3 BRA `(.L_x_10) ;  /* 0x0000000000dc3947 */ /* 0x000fea0003800000 */
[----:B------:R-:W-:Y:S01]  /*b5a0*/  ULEA UR9, UR5, UR11, 0xe ;  /* 0x0000000b05097291 */ /* 0x000fe2000f8e70ff */
[----:B------:R-:W-:Y:S01]  /*b5b0*/  UMOV UR7, URZ ;  /* 0x000000ff00077c82 */ /* 0x000fe20008000000 */
[----:B------:R-:W-:Y:S02]  /*b5c0*/  UIADD3 UR30, UPT, UPT, UR10, 0x48, URZ ;  /* 0x000000480a1e7890 */ /* 0x000fe4000fffe0ff */
[----:B------:R-:W-:Y:S02]  /*b5d0*/  UIADD3 UR9, UPT, UPT, UR9, 0x10000, URZ ;  /* 0x0001000009097890 */ /* 0x000fe4000fffe0ff */
[----:B------:R-:W-:Y:S02]  /*b5e0*/  UIADD3 UR31, UPT, UPT, UR10, 0x50, URZ ;  /* 0x000000500a1f7890 */ /* 0x000fe4000fffe0ff */
[----:B------:R-:W-:Y:S02]  /*b5f0*/  USHF.R.U32.HI UR9, URZ, 0x4, UR9 ;  /* 0x00000004ff097899 */ /* 0x000fe40008011609 */
[----:B------:R-:W-:-:S02]  /*b600*/  UIADD3 UR46, UPT, UPT, UR10, 0x58, URZ ;  /* 0x000000580a2e7890 */ /* 0x000fc4000fffe0ff */
[----:B------:R-:W-:Y:S02]  /*b610*/  USGXT.U32 UR18, UR9, 0xe ;  /* 0x0000000e0912789a */ /* 0x000fe40008000000 */
[----:B------:R-:W-:Y:S02]  /*b620*/  UIADD3 UR47, UPT, UPT, UR10, 0x60, URZ ;  /* 0x000000600a2f7890 */ /* 0x000fe4000fffe0ff */
[----:B------:R-:W-:Y:S02]  /*b630*/  UIADD3 UR20, UP1, UPT, UR18, 0x2, URZ ;  /* 0x0000000212147890 */ /* 0x000fe4000ff3e0ff */
[----:B------:R-:W-:Y:S02]  /*b640*/  UIADD3 UR48, UPT, UPT, UR10, 0x68, URZ ;  /* 0x000000680a307890 */ /* 0x000fe4000fffe0ff */
[----:B------:R-:W-:Y:S02]  /*b650*/  UIADD3.X UR21, UPT, UPT, UR7, 0x40004040, URZ, UP1, !UPT ;  /* 0x4000404007157890 */ /* 0x000fe40008ffe4ff */
[----:B------:R-:W-:-:S02]  /*b660*/  UIADD3 UR38, UP1, UPT, UR20, 0x2, URZ ;  /* 0x0000000214267890 */ /* 0x000fc4000ff3e0ff */
[----:B------:R-:W-:Y:S02]  /*b670*/  UIADD3 UR40, UP2, UPT, UR20, 0x4, URZ ;  /* 0x0000000414287890 */ /* 0x000fe4000ff5e0ff */
[----:B------:R-:W-:Y:S02]  /*b680*/  UIADD3 UR42, UP3, UPT, UR20, 0x1fe, URZ ;  /* 0x000001fe142a7890 */ /* 0x000fe4000ff7e0ff */
[----:B------:R-:W-:Y:S02]  /*b690*/  UIADD3 UR44, UP4, UPT, UR20, 0x200, URZ ;  /* 0x00000200142c7890 */ /* 0x000fe4000ff9e0ff */
[----:B------:R-:W-:Y:S02]  /*b6a0*/  UIADD3 UR22, UP5, UPT, UR20, 0x202, URZ ;  /* 0x0000020214167890 */ /* 0x000fe4000ffbe0ff */
[----:B------:R-:W-:Y:S02]  /*b6b0*/  UIADD3.X UR39, UPT, UPT, UR21, URZ, URZ, UP1, !UPT ;  /* 0x000000ff15277290 */ /* 0x000fe40008ffe4ff */
[----:B------:R-:W-:-:S02]  /*b6c0*/  UIADD3 UR24, UP6, UPT, UR20, 0x204, URZ ;  /* 0x0000020414187890 */ /* 0x000fc4000ffde0ff */
[----:B------:R-:W-:Y:S02]  /*b6d0*/  UIADD3.X UR41, UPT, UPT, UR21, URZ, URZ, UP2, !UPT ;  /* 0x000000ff15297290 */ /* 0x000fe400097fe4ff */
[----:B------:R-:W-:Y:S02]  /*b6e0*/  UIADD3.X UR43, UPT, UPT, UR21, URZ, URZ, UP3, !UPT ;  /* 0x000000ff152b7290 */ /* 0x000fe40009ffe4ff */
[----:B------:R-:W-:Y:S02]  /*b6f0*/  UIADD3.X UR45, UPT, UPT, UR21, URZ, URZ, UP4, !UPT ;  /* 0x000000ff152d7290 */ /* 0x000fe4000a7fe4ff */
[----:B------:R-:W-:Y:S02]  /*b700*/  UIADD3 UR49, UPT, UPT, UR10, 0x70, URZ ;  /* 0x000000700a317890 */ /* 0x000fe4000fffe0ff */
[----:B------:R-:W-:Y:S01]  /*b710*/  UIADD3.X UR23, UPT, UPT, UR21, URZ, URZ, UP5, !UPT ;  /* 0x000000ff15177290 */ /* 0x000fe2000affe4ff */
[----:B------:R-:W-:Y:S01]  /*b720*/  UMOV UR14, 0x0 ;  /* 0x00000000000e7882 */ /* 0x000fe20000000000 */
[----:B------:R-:W-:Y:S01]  /*b730*/  UMOV UR15, 0x8100910 ;  /* 0x08100910000f7882 */ /* 0x000fe20000000000 */
[----:B------:R-:W-:Y:S01]  /*b740*/  UIADD3 UR54, UPT, UPT, UR10, 0x78, URZ ;  /* 0x000000780a367890 */ /* 0x000fe2000fffe0ff */
[----:B------:R-:W-:Y:S01]  /*b750*/  UMOV UR19, 0x40004040 ;  /* 0x4000404000137882 */ /* 0x000fe20000000000 */
[----:B------:R-:W-:Y:S01]  /*b760*/  UIADD3.X UR25, UPT, UPT, UR21, URZ, URZ, UP6, !UPT ;  /* 0x000000ff15197290 */ /* 0x000fe2000b7fe4ff */
[----:B------:R2:W-:Y:S01]  /*b770*/  UTCHMMA tmem[UR13], gdesc[UR18], tmem[UR10], tmem[UR14], idesc[UR15], UPT ;  /* 0x00ff0e120d0079ea */ /* 0x0005e2000b80000a */
[----:B------:R-:W-:Y:S01]  /*b780*/  UMOV UR16, 0x0 ;  /* 0x0000000000107882 */ /* 0x000fe20000000000 */
[----:B------:R-:W-:Y:S01]  /*b790*/  UMOV UR17, 0x8100910 ;  /* 0x0810091000117882 */ /* 0x000fe20000000000 */
[----:B------:R-:W-:Y:S01]  /*b7a0*/  UMOV UR32, 0x0 ;  /* 0x0000000000207882 */ /* 0x000fe20000000000 */
[----:B------:R-:W-:Y:S01]  /*b7b0*/  UMOV UR33, 0x8100910 ;  /* 0x0810091000217882 */ /* 0x000fe20000000000 */
        /* <DEDUP_REMOVED lines=11> */
[----:B------:R-:W-:Y:S01]  /*b870*/  UMOV UR9, URZ ;  /* 0x000000ff00097c82 */ /* 0x000fe20008000000 */
[----:B------:R2:W-:Y:S01]  /*b880*/  UTCHMMA tmem[UR47], gdesc[UR42], tmem[UR10], tmem[UR36], idesc[UR37], UPT ;  /* 0x00ff242a2f0079ea */ /* 0x0005e2000b80000a */
[----:B------:R-:W-:Y:S01]  /*b890*/  UMOV UR56, 0x0 ;  /* 0x0000000000387882 */ /* 0x000fe20000000000 */
[----:B------:R-:W-:Y:S01]  /*b8a0*/  UMOV UR57, 0x8100910 ;  /* 0x0810091000397882 */ /* 0x000fe20000000000 */
[----:B------:R2:W-:Y:S01]  /*b8b0*/  UTCHMMA tmem[UR48], gdesc[UR44], tmem[UR10], tmem[UR50], idesc[UR51], UPT ;  /* 0x00ff322c300079ea */ /* 0x0005e2000b80000a */
[----:B------:R-:W-:Y:S01]  /*b8c0*/  UMOV UR7, UR8 ;  /* 0x0000000800077c82 */ /* 0x000fe20008000000 */
[----:B------:R2:W-:Y:S01]  /*b8d0*/  UTCHMMA tmem[UR49], gdesc[UR22], tmem[UR10], tmem[UR52], idesc[UR53], UPT ;  /* 0x00ff3416310079ea */ /* 0x0005e2000b80000a */
[----:B------:R2:W-:Y:S01]  /*b8e0*/  UTCHMMA tmem[UR54], gdesc[UR24], tmem[UR10], tmem[UR56], idesc[UR57], UPT ;  /* 0x00ff3818360079ea */ /* 0x0005e2000b80000a */
[----:B------:R2:W-:Y:S01]  /*b8f0*/  UTCBAR [UR7], URZ ;  /* 0x000000ff070073e9 */ /* 0x0005e200080000ff */
[----:B------:R-:W-:Y:S01]  /*b900*/  NOP ;  /* 0x0000000000007918 */ /* 0x000fe20000000000 */
.L_x_10:
[----:B-1----:R-:W3:Y:S01]  /*b910*/  LDL R6, [R1+0x4c] ;  /* 0x00004c0001067983 */ /* 0x002ee20000100800 */
[----:B------:R-:W1:Y:S01]  /*b920*/  LDC R5, c[0x0][0x3a0] ;  /* 0x0000e800ff057b82 */ /* 0x000e620000000800 */
[C---:B------:R-:W-:Y:S02]  /*b930*/  ISETP.GT.AND P4, PT, R69.reuse, RZ, PT ;  /* 0x000000ff4500720c */ /* 0x040fe40003f84270 */
[----:B------:R-:W-:-:S05]  /*b940*/  ISETP.GT.AND P6, PT, R69, 0x2, PT ;  /* 0x000000024500780c */ /* 0x000fca0003fc4270 */
[----:B------:R-:W-:Y:S06]  /*b950*/  BAR.SYNC.DEFER_BLOCKING 0x0 ;  /* 0x0000000000007b1d */ /* 0x000fec0000010000 */
[----:B------:R-:W4:Y:S01]  /*b960*/  S2R R10, SR_TID.X ;  /* 0x00000000000a7919 */ /* 0x000f220000002100 */
[----:B------:R-:W5:Y:S04]  /*b970*/  LDL R13, [R1+0x18] ;  /* 0x00001800010d7983 */ /* 0x000f680000100800 */
[----:B--2---:R-:W2:Y:S01]  /*b980*/  LDL R14, [R1+0x20] ;  /* 0x00002000010e7983 */ /* 0x004ea20000100800 */
[----:B-1----:R-:W-:-:S03]  /*b990*/  VIADD R5, R5, 0x3f ;  /* 0x0000003f05057836 */ /* 0x002fc60000000000 */
[----:B------:R-:W2:Y:S02]  /*b9a0*/  LDL R15, [R1] ;  /* 0x00000000010f7983 */ /* 0x000ea40000100800 */
[----:B------:R-:W-:Y:S02]  /*b9b0*/  SHF.R.S32.HI R4, RZ, 0x1f, R5 ;  /* 0x0000001fff047819 */ /* 0x000fe40000011405 */
[----:B------:R-:W2:Y:S02]  /*b9c0*/  LDL R12, [R1+0x4] ;  /* 0x00000400010c7983 */ /* 0x000ea40000100800 */
[----:B------:R-:W-:Y:S01]  /*b9d0*/  LEA.HI R4, R4, R5, RZ, 0x6 ;  /* 0x0000000504047211 */ /* 0x000fe200078f30ff */
[----:B------:R-:W-:Y:S01]  /*b9e0*/  UIADD3 UR27, UPT, UPT, UR27, 0x1, URZ ;  /* 0x000000011b1b7890 */ /* 0x000fe2000fffe0ff */
[----:B------:R-:W2:Y:S02]  /*b9f0*/  LDL R16, [R1+0x24] ;  /* 0x0000240001107983 */ /* 0x000ea40000100800 */
[----:B------:R-:W-:-:S02]  /*ba00*/  SHF.R.S32.HI R4, RZ, 0x6, R4 ;  /* 0x00000006ff047819 */ /* 0x000fc40000011404 */
[----:B------:R-:W2:Y:S03]  /*ba10*/  LDL R19, [R1+0x10] ;  /* 0x0000100001137983 */ /* 0x000ea60000100800 */
[----:B------:R-:W-:Y:S01]  /*ba20*/  VIADD R4, R4, 0xfffffffd ;  /* 0xfffffffd04047836 */ /* 0x000fe20000000000 */
[----:B------:R-:W2:Y:S04]  /*ba30*/  LDL R18, [R1+0x14] ;  /* 0x0000140001127983 */ /* 0x000ea80000100800 */
[----:B------:R-:W-:Y:S01]  /*ba40*/  ISETP.GE.AND P0, PT, R68, R4, PT ;  /* 0x000000044400720c */ /* 0x000fe20003f06270 */
[----:B------:R-:W2:Y:S01]  /*ba50*/  LDL R17, [R1+0x34] ;  /* 0x0000340001117983 */ /* 0x000ea20000100800 */
[----:B------:R-:W-:-:S02]  /*ba60*/  SEL R4, RZ, 0x4, !P4 ;  /* 0x00000004ff047807 */ /* 0x000fc40006000000 */
[----:B------:R-:W-:Y:S02]  /*ba70*/  ISETP.GT.AND P4, PT, R69, 0x1, PT ;  /* 0x000000014500780c */ /* 0x000fe40003f84270 */
[----:B------:R-:W-:Y:S02]  /*ba80*/  SEL R4, R4, RZ, !P0 ;  /* 0x000000ff04047207 */ /* 0x000fe40004000000 */
[----:B------:R-:W-:Y:S02]  /*ba90*/  SEL R5, RZ, 0x4, !P4 ;  /* 0x00000004ff057807 */ /* 0x000fe40006000000 */
[----:B------:R-:W-:Y:S02]  /*baa0*/  ISETP.NE.U32.AND P5, PT, R4, RZ, PT ;  /* 0x000000ff0400720c */ /* 0x000fe40003fa5070 */
[----:B---3--:R-:W-:Y:S02]  /*bab0*/  IADD3 R4, P4, PT, R70, R6, RZ ;  /* 0x0000000646047210 */ /* 0x008fe40007f9e0ff */
[----:B------:R-:W-:-:S03]  /*bac0*/  SEL R6, R5, RZ, !P0 ;  /* 0x000000ff05067207 */ /* 0x000fc60004000000 */
[----:B------:R-:W-:Y:S01]  /*bad0*/  IMAD.X R5, R71, 0x1, R74, P4 ;  /* 0x0000000147057824 */ /* 0x000fe200020e064a */
[----:B------:R-:W-:Y:S02]  /*bae0*/  ISETP.NE.U32.AND P4, PT, R6, RZ, PT ;  /* 0x000000ff0600720c */ /* 0x000fe40003f85070 */
[----:B------:R-:W-:-:S03]  /*baf0*/  SEL R6, RZ, 0x4, !P6 ;  /* 0x00000004ff067807 */ /* 0x000fc60007000000 */
[----:B------:R-:W-:Y:S01]  /*bb00*/  @!PT LDS RZ, [RZ] ;  /* 0x00000000fffff984 */ /* 0x000fe20000000800 */
[----:B------:R-:W-:Y:S01]  /*bb10*/  @!PT LDS RZ, [RZ] ;  /* 0x00000000fffff984 */ /* 0x000fe20000000800 */
[----:B------:R-:W-:Y:S01]  /*bb20*/  @!PT LDS RZ, [RZ] ;  /* 0x00000000fffff984 */ /* 0x000fe20000000800 */
[----:B------:R1:W-:Y:S01]  /*bb30*/  LDGSTS.E [R188], desc[UR28][R4.64], P5 ;  /* 0x0000000004bc7fae */ /* 0x0003e2000a9a101c */
[----:B------:R-:W-:Y:S02]  /*bb40*/  SEL R6, R6, RZ, !P0 ;  /* 0x000000ff06067207 */ /* 0x000fe40004000000 */
[----:B------:R-:W-:Y:S02]  /*bb50*/  ISETP.GT.AND P6, PT, R69, 0x3, PT ;  /* 0x000000034500780c */ /* 0x000fe40003fc4270 */
[----:B-1----:R-:W-:-:S05]  /*bb60*/  IADD3 R4, P5, PT, R70, R186, RZ ;  /* 0x000000ba46047210 */ /* 0x002fca0007fbe0ff */
[----:B------:R-:W-:Y:S01]  /*bb70*/  IMAD.X R5, R71, 0x1, R185, P5 ;  /* 0x0000000147057824 */ /* 0x000fe200028e06b9 */
[----:B------:R-:W-:Y:S02]  /*bb80*/  ISETP.NE.U32.AND P5, PT, R6, RZ, PT ;  /* 0x000000ff0600720c */ /* 0x000fe40003fa5070 */
[----:B------:R-:W-:Y:S02]  /*bb90*/  SEL R6, RZ, 0x4, !P6 ;  /* 0x00000004ff067807 */ /* 0x000fe40007000000 */
[----:B------:R1:W-:Y:S02]  /*bba0*/  LDGSTS.E [R188+0x4], desc[UR28][R4.64], P4 ;  /* 0x0000400004bc7fae */ /* 0x0003e4000a1a101c */
        /* <DEDUP_REMOVED lines=384> */
[----:B------:R1:W-:Y:S01]  /*d3b0*/  LDGSTS.E [R188+0xe0], desc[UR28][R4.64], P5 ;  /* 0x000e000004bc7fae */ /* 0x0003e2000a9a101c */
[----:B------:R-:W-:Y:S02]  /*d3c0*/  ISETP.GT.AND P6, PT, R69, 0x3b, PT ;  /* 0x0000003b4500780c */ /* 0x000fe40003fc4270 */
[----:B------:R-:W-:Y:S02]  /*d3d0*/  SEL R6, R6, RZ, !P0 ;  /* 0x000000ff06067207 */ /* 0x000fe40004000000 */
[----:B-1----:R-:W-:-:S05]  /*d3e0*/  IADD3 R4, P5, PT, R70, R189, RZ ;  /* 0x000000bd46047210 */ /* 0x002fca0007fbe0ff */
[----:B------:R-:W-:Y:S01]  /*d3f0*/  IMAD.X R5, R71, 0x1, R190, P5 ;  /* 0x0000000147057824 */ /* 0x000fe200028e06be */
[----:B------:R-:W-:Y:S02]  /*d400*/  ISETP.NE.U32.AND P5, PT, R6, RZ, PT ;  /* 0x000000ff0600720c */ /* 0x000fe40003fa5070 */
[----:B------:R-:W-:Y:S02]  /*d410*/  SEL R6, RZ, 0x4, !P6 ;  /* 0x00000004ff067807 */ /* 0x000fe40007000000 */
[----:B------:R1:W-:Y:S01]  /*d420*/  LDGSTS.E [R188+0xe4], desc[UR28][R4.64], P4 ;  /* 0x000e400004bc7fae */ /* 0x0003e2000a1a101c */
[----:B------:R-:W-:Y:S02]  /*d430*/  ISETP.GT.AND P4, PT, R69, 0x3c, PT ;  /* 0x0000003c4500780c */ /* 0x000fe40003f84270 */
[----:B------:R-:W-:Y:S02]  /*d440*/  SEL R6, R6, RZ, !P0 ;  /* 0x000000ff06067207 */ /* 0x000fe40004000000 */
[----:B------:R-:W-:-:S02]  /*d450*/  SEL R7, RZ, 0x4, !P4 ;  /* 0x00000004ff077807 */ /* 0x000fc40006000000 */
[----:B-1----:R-:W-:-:S05]  /*d460*/  IADD3 R4, P6, PT, R70, R191, RZ ;  /* 0x000000bf46047210 */ /* 0x002fca0007fde0ff */
[----:B------:R-:W-:Y:S01]  /*d470*/  IMAD.X R5, R71, 0x1, R192, P6 ;  /* 0x0000000147057824 */ /* 0x000fe200030e06c0 */
[----:B------:R-:W-:Y:S02]  /*d480*/  ISETP.NE.U32.AND P6, PT, R6, RZ, PT ;  /* 0x000000ff0600720c */ /* 0x000fe40003fc5070 */
[----:B------:R-:W-:Y:S02]  /*d490*/  IADD3 R6, P4, PT, R70, R193, RZ ;  /* 0x000000c146067210 */ /* 0x000fe40007f9e0ff */
[----:B------:R-:W-:Y:S01]  /*d4a0*/  SEL R8, R7, RZ, !P0 ;  /* 0x000000ff07087207 */ /* 0x000fe20004000000 */
[----:B------:R1:W-:Y:S02]  /*d4b0*/  LDGSTS.E [R188+0xe8], desc[UR28][R4.64], P5 ;  /* 0x000e800004bc7fae */ /* 0x0003e4000a9a101c */
[----:B------:R-:W-:Y:S01]  /*d4c0*/  IMAD.X R7, R71, 0x1, R194, P4 ;  /* 0x0000000147077824 */ /* 0x000fe200020e06c2 */
[----:B------:R-:W-:-:S05]  /*d4d0*/  ISETP.NE.U32.AND P4, PT, R8, RZ, PT ;  /* 0x000000ff0800720c */ /* 0x000fca0003f85070 */
[----:B------:R3:W-:Y:S01]  /*d4e0*/  LDGSTS.E [R188+0xec], desc[UR28][R6.64], P6 ;  /* 0x000ec00006bc7fae */ /* 0x0007e2000b1a101c */
[----:B-1----:R-:W-:Y:S02]  /*d4f0*/  IADD3 R4, P5, PT, R70, R195, RZ ;  /* 0x000000c346047210 */ /* 0x002fe40007fbe0ff */
[----:B------:R-:W-:-:S03]  /*d500*/  ISETP.GT.AND P6, PT, R69, 0x3d, PT ;  /* 0x0000003d4500780c */ /* 0x000fc60003fc4270 */
[----:B------:R-:W-:Y:S01]  /*d510*/  IMAD.X R5, R71, 0x1, R196, P5 ;  /* 0x0000000147057824 */ /* 0x000fe200028e06c4 */
[----:B------:R-:W-:-:S04]  /*d520*/  SEL R8, RZ, 0x4, !P6 ;  /* 0x00000004ff087807 */ /* 0x000fc80007000000 */
[----:B------:R1:W-:Y:S01]  /*d530*/  LDGSTS.E [R188+0xf0], desc[UR28][R4.64], P4 ;  /* 0x000f000004bc7fae */ /* 0x0003e2000a1a101c */
[C---:B------:R-:W-:Y:S02]  /*d540*/  ISETP.GT.AND P4, PT, R69.reuse, 0x3e, PT ;  /* 0x0000003e4500780c */ /* 0x040fe40003f84270 */
[----:B------:R-:W-:Y:S02]  /*d550*/  SEL R8, R8, RZ, !P0 ;  /* 0x000000ff08087207 */ /* 0x000fe40004000000 */
[----:B------:R-:W-:Y:S02]  /*d560*/  SEL R9, RZ, 0x4, !P4 ;  /* 0x00000004ff097807 */ /* 0x000fe40006000000 */
[----:B------:R-:W-:Y:S02]  /*d570*/  ISETP.GT.AND P4, PT, R69, 0x3f, PT ;  /* 0x0000003f4500780c */ /* 0x000fe40003f84270 */
[----:B----4-:R-:W-:Y:S02]  /*d580*/  LOP3.LUT R10, R10, 0x3f, RZ, 0xc0, !PT ;  /* 0x0000003f0a0a7812 */ /* 0x010fe400078ec0ff */
[----:B------:R-:W-:-:S02]  /*d590*/  ISETP.NE.U32.AND P6, PT, R8, RZ, PT ;  /* 0x000000ff0800720c */ /* 0x000fc40003fc5070 */
[----:B------:R-:W-:Y:S02]  /*d5a0*/  SEL R8, RZ, 0x4, !P4 ;  /* 0x00000004ff087807 */ /* 0x000fe40006000000 */
[----:B------:R-:W-:Y:S02]  /*d5b0*/  ISETP.GE.AND P4, PT, R10, R69, PT ;  /* 0x000000450a00720c */ /* 0x000fe40003f86270 */
[----:B------:R-:W4:Y:S01]  /*d5c0*/  LDL R10, [R1+0x1c] ;  /* 0x00001c00010a7983 */ /* 0x000f220000100800 */
[----:B---3--:R-:W-:Y:S02]  /*d5d0*/  IADD3 R6, P5, PT, R70, R197, RZ ;  /* 0x000000c546067210 */ /* 0x008fe40007fbe0ff */
[----:B------:R-:W-:-:S03]  /*d5e0*/  SEL R9, R9, RZ, !P0 ;  /* 0x000000ff09097207 */ /* 0x000fc60004000000 */
[C---:B------:R-:W-:Y:S01]  /*d5f0*/  IMAD.X R7, R71.reuse, 0x1, R198, P5 ;  /* 0x0000000147077824 */ /* 0x040fe200028e06c6 */
[----:B-1----:R-:W-:Y:S01]  /*d600*/  IADD3 R4, P5, PT, R70, R199, RZ ;  /* 0x000000c746047210 */ /* 0x002fe20007fbe0ff */
[----:B------:R-:W-:Y:S01]  /*d610*/  UISETP.GT.AND UP1, UPT, UR27, 0x2, UPT ;  /* 0x000000021b00788c */ /* 0x000fe2000bf24270 */
[----:B------:R-:W-:Y:S02]  /*d620*/  SEL R8, R8, RZ, !P0 ;  /* 0x000000ff08087207 */ /* 0x000fe40004000000 */
[----:B------:R1:W-:Y:S01]  /*d630*/  LDGSTS.E [R188+0xf4], desc[UR28][R6.64], P6 ;  /* 0x000f400006bc7fae */ /* 0x0003e2000b1a101c */
[----:B------:R-:W-:Y:S01]  /*d640*/  IMAD.X R5, R71, 0x1, R200, P5 ;  /* 0x0000000147057824 */ /* 0x000fe200028e06c8 */
[----:B------:R-:W-:Y:S02]  /*d650*/  ISETP.NE.U32.AND P5, PT, R9, RZ, PT ;  /* 0x000000ff0900720c */ /* 0x000fe40003fa5070 */
[----:B------:R-:W-:Y:S01]  /*d660*/  SEL R9, RZ, 0x4, P4 ;  /* 0x00000004ff097807 */ /* 0x000fe20002000000 */
[----:B------:R-:W-:Y:S01]  /*d670*/  USEL UR27, UR27, URZ, !UP1 ;  /* 0x000000ff1b1b7287 */ /* 0x000fe2000c800000 */
[----:B------:R-:W-:-:S02]  /*d680*/  ISETP.NE.U32.AND P4, PT, R8, RZ, PT ;  /* 0x000000ff0800720c */ /* 0x000fc40003f85070 */
[----:B------:R-:W-:Y:S01]  /*d690*/  SEL R9, R9, RZ, !P0 ;  /* 0x000000ff09097207 */ /* 0x000fe20004000000 */
[----:B------:R-:W-:-:S03]  /*d6a0*/  ULEA UR7, UR27, UR11, 0xe ;  /* 0x0000000b1b077291 */ /* 0x000fc6000f8e70ff */
[----:B------:R-:W-:Y:S02]  /*d6b0*/  ISETP.NE.U32.AND P0, PT, R9, RZ, PT ;  /* 0x000000ff0900720c */ /* 0x000fe40003f05070 */
[----:B-1----:R-:W-:Y:S01]  /*d6c0*/  IADD3 R6, P6, PT, R70, R201, RZ ;  /* 0x000000c946067210 */ /* 0x002fe20007fde0ff */
[----:B------:R1:W-:Y:S01]  /*d6d0*/  LDGSTS.E [R188+0xf8], desc[UR28][R4.64], P5 ;  /* 0x000f800004bc7fae */ /* 0x0003e2000a9a101c */
[----:B------:R-:W-:Y:S01]  /*d6e0*/  IADD3 R8, P5, PT, R72, R203, RZ ;  /* 0x000000cb48087210 */ /* 0x000fe20007fbe0ff */
[----:B------:R-:W-:Y:S02]  /*d6f0*/  VIADD R11, R3, UR7 ;  /* 0x00000007030b7c36 */ /* 0x000fe40008000000 */
[----:B------:R-:W-:Y:S02]  /*d700*/  IMAD.X R7, R71, 0x1, R202, P6 ;  /* 0x0000000147077824 */ /* 0x000fe400030e06ca */
[----:B------:R-:W-:-:S03]  /*d710*/  IMAD.X R9, R73, 0x1, R204, P5 ;  /* 0x0000000149097824 */ /* 0x000fc600028e06cc */
[----:B------:R3:W-:Y:S01]  /*d720*/  LDGSTS.E [R188+0xfc], desc[UR28][R6.64], P4 ;  /* 0x000fc00006bc7fae */ /* 0x0007e2000a1a101c */
[----:B-1----:R-:W-:-:S03]  /*d730*/  IADD3 R4, P6, PT, R72, R211, RZ ;  /* 0x000000d348047210 */ /* 0x002fc60007fde0ff */
[----:B------:R-:W0:Y:S02]  /*d740*/  LDGDEPBAR ;  /* 0x00000000000079af */ /* 0x000e240000000000 */
[----:B------:R-:W-:Y:S02]  /*d750*/  IMAD.X R5, R73, 0x1, R212, P6 ;  /* 0x0000000149057824 */ /* 0x000fe400030e06d4 */
[----:B------:R1:W-:Y:S01]  /*d760*/  LDGSTS.E [R11+0x10000], desc[UR28][R8.64], P0 ;  /* 0x10000000080b7fae */ /* 0x0003e200081a101c */
[----:B---3--:R-:W-:-:S03]  /*d770*/  IADD3 R6, P4, PT, R72, R219, RZ ;  /* 0x000000db48067210 */ /* 0x008fc60007f9e0ff */
[----:B------:R3:W-:Y:S02]  /*d780*/  LDGSTS.E [R11+0x10400], desc[UR28][R4.64], P0 ;  /* 0x10400000040b7fae */ /* 0x0007e400081a101c */
[----:B------:R-:W-:Y:S01]  /*d790*/  IMAD.X R7, R73, 0x1, R220, P4 ;  /* 0x0000000149077824 */ /* 0x000fe200020e06dc */
[----:B-1----:R-:W-:-:S04]  /*d7a0*/  IADD3 R8, P5, PT, R72, R227, RZ ;  /* 0x000000e348087210 */ /* 0x002fc80007fbe0ff */
[----:B------:R1:W-:Y:S01]  /*d7b0*/  LDGSTS.E [R11+0x10800], desc[UR28][R6.64], P0 ;  /* 0x10800000060b7fae */ /* 0x0003e200081a101c */
[----:B---3--:R-:W-:Y:S01]  /*d7c0*/  IADD3 R4, P4, PT, R72, R235, RZ ;  /* 0x000000eb48047210 */ /* 0x008fe20007f9e0ff */
[----:B------:R-:W-:-:S04]  /*d7d0*/  IMAD.X R9, R73, 0x1, R228, P5 ;  /* 0x0000000149097824 */ /* 0x000fc800028e06e4 */
[----:B------:R-:W-:Y:S01]  /*d7e0*/  IMAD.X R5, R73, 0x1, R236, P4 ;  /* 0x0000000149057824 */ /* 0x000fe200020e06ec */
[----:B------:R3:W-:Y:S01]  /*d7f0*/  LDGSTS.E [R11+0x10c00], desc[UR28][R8.64], P0 ;  /* 0x10c00000080b7fae */ /* 0x0007e200081a101c */
[----:B-1----:R-:W-:-:S03]  /*d800*/  IADD3 R6, P5, PT, R72, R243, RZ ;  /* 0x000000f348067210 */ /* 0x002fc60007fbe0ff */
[----:B------:R5:W-:Y:S02]  /*d810*/  LDGSTS.E [R11+0x11000], desc[UR28][R4.64], P0 ;  /* 0x11000000040b7fae */ /* 0x000be400081a101c */
[----:B------:R-:W-:Y:S01]  /*d820*/  IMAD.X R7, R73, 0x1, R244, P5 ;  /* 0x0000000149077824 */ /* 0x000fe200028e06f4 */
[----:B---3--:R-:W-:-:S04]  /*d830*/  IADD3 R8, P4, PT, R72, R251, RZ ;  /* 0x000000fb48087210 */ /* 0x008fc80007f9e0ff */
[----:B------:R1:W-:Y:S01]  /*d840*/  LDGSTS.E [R11+0x11400], desc[UR28][R6.64], P0 ;  /* 0x11400000060b7fae */ /* 0x0003e200081a101c */
[----:B-----5:R-:W-:Y:S01]  /*d850*/  IADD3 R4, P5, PT, R72, R13, RZ ;  /* 0x0000000d48047210 */ /* 0x020fe20007fbe0ff */
[----:B------:R-:W-:-:S05]  /*d860*/  IMAD.X R9, R73, 0x1, R252, P4 ;  /* 0x0000000149097824 */ /* 0x000fca00020e06fc */
[----:B------:R3:W-:Y:S01]  /*d870*/  LDGSTS.E [R11+0x11800], desc[UR28][R8.64], P0 ;  /* 0x11800000080b7fae */ /* 0x0007e200081a101c */
[----:B-1----:R-:W-:-:S05]  /*d880*/  IADD3 R6, P4, PT, R72, R205, RZ ;  /* 0x000000cd48067210 */ /* 0x002fca0007f9e0ff */
[C---:B------:R-:W-:Y:S02]  /*d890*/  IMAD.X R7, R73.reuse, 0x1, R206, P4 ;  /* 0x0000000149077824 */ /* 0x040fe400020e06ce */
[----:B----4-:R-:W-:Y:S01]  /*d8a0*/  IMAD.X R5, R73, 0x1, R10, P5 ;  /* 0x0000000149057824 */ /* 0x010fe200028e060a */
[----:B------:R-:W-:Y:S02]  /*d8b0*/  LOP3.LUT R10, R3, 0x20, RZ, 0x3c, !PT ;  /* 0x00000020030a7812 */ /* 0x000fe400078e3cff */
[----:B---3--:R-:W-:Y:S02]  /*d8c0*/  IADD3 R8, P5, PT, R72, R213, RZ ;  /* 0x000000d548087210 */ /* 0x008fe40007fbe0ff */
[----:B------:R1:W-:Y:S01]  /*d8d0*/  LDGSTS.E [R11+0x11c00], desc[UR28][R4.64], P0 ;  /* 0x11c00000040b7fae */ /* 0x0003e200081a101c */
[----:B------:R-:W-:Y:S02]  /*d8e0*/  VIADD R13, R10, UR7 ;  /* 0x000000070a0d7c36 */ /* 0x000fe40008000000 */
[----:B------:R-:W-:Y:S01]  /*d8f0*/  IMAD.X R9, R73, 0x1, R214, P5 ;  /* 0x0000000149097824 */ /* 0x000fe200028e06d6 */
[----:B------:R-:W3:Y:S04]  /*d900*/  LDL R10, [R1+0x8] ;  /* 0x00000800010a7983 */ /* 0x000ee80000100800 */
[----:B------:R4:W-:Y:S01]  /*d910*/  LDGSTS.E [R13+0x10100], desc[UR28][R6.64], P0 ;  /* 0x10100000060d7fae */ /* 0x0009e200081a101c */
[----:B-1----:R-:W-:-:S03]  /*d920*/  IADD3 R4, P4, PT, R72, R221, RZ ;  /* 0x000000dd48047210 */ /* 0x002fc60007f9e0ff */
[----:B------:R1:W-:Y:S02]  /*d930*/  LDGSTS.E [R13+0x10500], desc[UR28][R8.64], P0 ;  /* 0x10500000080d7fae */ /* 0x0003e400081a101c */
[----:B------:R-:W-:Y:S01]  /*d940*/  IMAD.X R5, R73, 0x1, R222, P4 ;  /* 0x0000000149057824 */ /* 0x000fe200020e06de */
[----:B----4-:R-:W-:-:S04]  /*d950*/  IADD3 R6, P5, PT, R72, R229, RZ ;  /* 0x000000e548067210 */ /* 0x010fc80007fbe0ff */
[----:B------:R4:W-:Y:S01]  /*d960*/  LDGSTS.E [R13+0x10900], desc[UR28][R4.64], P0 ;  /* 0x10900000040d7fae */ /* 0x0009e200081a101c */
[----:B-1----:R-:W-:Y:S01]  /*d970*/  IADD3 R8, P4, PT, R72, R237, RZ ;  /* 0x000000ed48087210 */ /* 0x002fe20007f9e0ff */
[----:B------:R-:W-:-:S04]  /*d980*/  IMAD.X R7, R73, 0x1, R230, P5 ;  /* 0x0000000149077824 */ /* 0x000fc800028e06e6 */
[----:B------:R-:W-:Y:S01]  /*d990*/  IMAD.X R9, R73, 0x1, R238, P4 ;  /* 0x0000000149097824 */ /* 0x000fe200020e06ee */
[----:B------:R2:W-:Y:S01]  /*d9a0*/  LDGSTS.E [R13+0x10d00], desc[UR28][R6.64], P0 ;  /* 0x10d00000060d7fae */ /* 0x0005e200081a101c */
[----:B----4-:R-:W-:-:S03]  /*d9b0*/  IADD3 R4, P5, PT, R72, R245, RZ ;  /* 0x000000f548047210 */ /* 0x010fc60007fbe0ff */
[----:B------:R1:W-:Y:S02]  /*d9c0*/  LDGSTS.E [R13+0x11100], desc[UR28][R8.64], P0 ;  /* 0x11100000080d7fae */ /* 0x0003e400081a101c */
[----:B------:R-:W-:Y:S01]  /*d9d0*/  IMAD.X R5, R73, 0x1, R246, P5 ;  /* 0x0000000149057824 */ /* 0x000fe200028e06f6 */
[----:B--2---:R-:W-:-:S04]  /*d9e0*/  IADD3 R6, P4, PT, R72, R15, RZ ;  /* 0x0000000f48067210 */ /* 0x004fc80007f9e0ff */
[----:B------:R2:W-:Y:S01]  /*d9f0*/  LDGSTS.E [R13+0x11500], desc[UR28][R4.64], P0 ;  /* 0x11500000040d7fae */ /* 0x0005e200081a101c */
[----:B-1----:R-:W-:-:S03]  /*da00*/  IADD3 R8, P5, PT, R72, R14, RZ ;  /* 0x0000000e48087210 */ /* 0x002fc60007fbe0ff */
[----:B------:R-:W4:Y:S04]  /*da10*/  LDL R15, [R1+0x28] ;  /* 0x00002800010f7983 */ /* 0x000f280000100800 */
[----:B------:R-:W5:Y:S01]  /*da20*/  LDL R14, [R1+0xc] ;  /* 0x00000c00010e7983 */ /* 0x000f620000100800 */
[----:B------:R-:W-:-:S03]  /*da30*/  IMAD.X R7, R73, 0x1, R12, P4 ;  /* 0x0000000149077824 */ /* 0x000fc600020e060c */
[----:B------:R-:W5:Y:S01]  /*da40*/  LDL R12, [R1+0x2c] ;  /* 0x00002c00010c7983 */ /* 0x000f620000100800 */
[----:B------:R-:W-:Y:S01]  /*da50*/  IMAD.X R9, R73, 0x1, R16, P5 ;  /* 0x0000000149097824 */ /* 0x000fe200028e0610 */
[----:B--2---:R-:W-:Y:S02]  /*da60*/  IADD3 R4, P4, PT, R72, R207, RZ ;  /* 0x000000cf48047210 */ /* 0x004fe40007f9e0ff */
[----:B------:R-:W-:Y:S01]  /*da70*/  LOP3.LUT R16, R3, 0x40, RZ, 0x3c, !PT ;  /* 0x0000004003107812 */ /* 0x000fe200078e3cff */
[----:B------:R1:W-:Y:S02]  /*da80*/  LDGSTS.E [R13+0x11900], desc[UR28][R6.64], P0 ;  /* 0x11900000060d7fae */ /* 0x0003e400081a101c */
[----:B------:R-:W-:Y:S02]  /*da90*/  IMAD.X R5, R73, 0x1, R208, P4 ;  /* 0x0000000149057824 */ /* 0x000fe400020e06d0 */
[----:B------:R-:W-:Y:S01]  /*daa0*/  VIADD R11, R16, UR7 ;  /* 0x00000007100b7c36 */ /* 0x000fe20008000000 */
[----:B------:R2:W-:Y:S04]  /*dab0*/  LDGSTS.E [R13+0x11d00], desc[UR28][R8.64], P0 ;  /* 0x11d00000080d7fae */ /* 0x0005e800081a101c */
[----:B------:R2:W-:Y:S01]  /*dac0*/  LDGSTS.E [R11+0x10200], desc[UR28][R4.64], P0 ;  /* 0x10200000040b7fae */ /* 0x0005e200081a101c */
[----:B-1----:R-:W-:-:S03]  /*dad0*/  IADD3 R6, P5, PT, R72, R215, RZ ;  /* 0x000000d748067210 */ /* 0x002fc60007fbe0ff */
[----:B------:R-:W5:Y:S01]  /*dae0*/  LDL R16, [R1+0x48] ;  /* 0x0000480001107983 */ /* 0x000f620000100800 */
[C---:B--2---:R-:W-:Y:S01]  /*daf0*/  IADD3 R8, P4, PT, R72.reuse, R223, RZ ;  /* 0x000000df48087210 */ /* 0x044fe20007f9e0ff */
[----:B------:R-:W-:Y:S01]  /*db00*/  IMAD.X R7, R73, 0x1, R216, P5 ;  /* 0x0000000149077824 */ /* 0x000fe200028e06d8 */
[----:B------:R-:W-:-:S03]  /*db10*/  IADD3 R4, P5, PT, R72, R231, RZ ;  /* 0x000000e748047210 */ /* 0x000fc60007fbe0ff */
[C---:B------:R-:W-:Y:S01]  /*db20*/  IMAD.X R9, R73.reuse, 0x1, R224, P4 ;  /* 0x0000000149097824 */ /* 0x040fe200020e06e0 */
[----:B------:R1:W-:Y:S01]  /*db30*/  LDGSTS.E [R11+0x10600], desc[UR28][R6.64], P0 ;  /* 0x10600000060b7fae */ /* 0x0003e200081a101c */
[----:B------:R-:W-:-:S03]  /*db40*/  IMAD.X R5, R73, 0x1, R232, P5 ;  /* 0x0000000149057824 */ /* 0x000fc600028e06e8 */
[----:B------:R2:W-:Y:S04]  /*db50*/  LDGSTS.E [R11+0x10a00], desc[UR28][R8.64], P0 ;  /* 0x10a00000080b7fae */ /* 0x0005e800081a101c */
[----:B------:R3:W-:Y:S01]  /*db60*/  LDGSTS.E [R11+0x10e00], desc[UR28][R4.64], P0 ;  /* 0x10e00000040b7fae */ /* 0x0007e200081a101c */
[----:B-1----:R-:W-:-:S05]  /*db70*/  IADD3 R6, P4, PT, R72, R239, RZ ;  /* 0x000000ef48067210 */ /* 0x002fca0007f9e0ff */
[----:B------:R-:W-:Y:S01]  /*db80*/  IMAD.X R7, R73, 0x1, R240, P4 ;  /* 0x0000000149077824 */ /* 0x000fe200020e06f0 */
[----:B--2---:R-:W-:-:S04]  /*db90*/  IADD3 R8, P5, PT, R72, R247, RZ ;  /* 0x000000f748087210 */ /* 0x004fc80007fbe0ff */
[----:B------:R4:W-:Y:S01]  /*dba0*/  LDGSTS.E [R11+0x11200], desc[UR28][R6.64], P0 ;  /* 0x11200000060b7fae */ /* 0x0009e200081a101c */
[----:B------:R-:W-:-:S05]  /*dbb0*/  IMAD.X R9, R73, 0x1, R248, P5 ;  /* 0x0000000149097824 */ /* 0x000fca00028e06f8 */
[----:B------:R1:W-:Y:S01]  /*dbc0*/  LDGSTS.E [R11+0x11600], desc[UR28][R8.64], P0 ;  /* 0x11600000080b7fae */ /* 0x0003e200081a101c */
[----:B---3--:R-:W-:-:S03]  /*dbd0*/  IADD3 R4, P4, PT, R72, R10, RZ ;  /* 0x0000000a48047210 */ /* 0x008fc60007f9e0ff */
[----:B------:R-:W2:Y:S01]  /*dbe0*/  LDL R10, [R1+0x30] ;  /* 0x00003000010a7983 */ /* 0x000ea20000100800 */
[----:B----4-:R-:W-:-:S03]  /*dbf0*/  IADD3 R6, P5, PT, R72, R15, RZ ;  /* 0x0000000f48067210 */ /* 0x010fc60007fbe0ff */
[----:B------:R-:W3:Y:S01]  /*dc00*/  LDL R15, [R1+0x44] ;  /* 0x00004400010f7983 */ /* 0x000ee20000100800 */
[----:B-----5:R-:W-:-:S03]  /*dc10*/  IMAD.X R5, R73, 0x1, R14, P4 ;  /* 0x0000000149057824 */ /* 0x020fc600020e060e */
[----:B------:R-:W4:Y:S01]  /*dc20*/  LDL R14, [R1+0x38] ;  /* 0x00003800010e7983 */ /* 0x000f220000100800 */
[----:B------:R-:W-:Y:S01]  /*dc30*/  IMAD.X R7, R73, 0x1, R12, P5 ;  /* 0x0000000149077824 */ /* 0x000fe200028e060c */
[----:B------:R-:W-:Y:S02]  /*dc40*/  LOP3.LUT R12, R3, 0x60, RZ, 0x3c, !PT ;  /* 0x00000060030c7812 */ /* 0x000fe400078e3cff */
[----:B------:R5:W-:Y:S03]  /*dc50*/  LDGSTS.E [R11+0x11a00], desc[UR28][R4.64], P0 ;  /* 0x11a00000040b7fae */ /* 0x000be600081a101c */
[----:B------:R-:W-:Y:S01]  /*dc60*/  VIADD R13, R12, UR7 ;  /* 0x000000070c0d7c36 */ /* 0x000fe20008000000 */
[C---:B-1----:R-:W-:Y:S01]  /*dc70*/  IADD3 R8, P4, PT, R72.reuse, R209, RZ ;  /* 0x000000d148087210 */ /* 0x042fe20007f9e0ff */
[----:B------:R-:W3:Y:S04]  /*dc80*/  LDL R12, [R1+0x40] ;  /* 0x00004000010c7983 */ /* 0x000ee80000100800 */
[----:B------:R-:W-:Y:S01]  /*dc90*/  IMAD.X R9, R73, 0x1, R210, P4 ;  /* 0x0000000149097824 */ /* 0x000fe200020e06d2 */
[----:B------:R1:W-:Y:S01]  /*dca0*/  LDGSTS.E [R11+0x11e00], desc[UR28][R6.64], P0 ;  /* 0x11e00000060b7fae */ /* 0x0003e200081a101c */
[----:B-----5:R-:W-:-:S03]  /*dcb0*/  IADD3 R4, P5, PT, R72, R217, RZ ;  /* 0x000000d948047210 */ /* 0x020fc60007fbe0ff */
[----:B------:R5:W-:Y:S02]  /*dcc0*/  LDGSTS.E [R13+0x10300], desc[UR28][R8.64], P0 ;  /* 0x10300000080d7fae */ /* 0x000be400081a101c */
[----:B------:R-:W-:-:S05]  /*dcd0*/  IMAD.X R5, R73, 0x1, R218, P5 ;  /* 0x0000000149057824 */ /* 0x000fca00028e06da */
[----:B------:R5:W-:Y:S01]  /*dce0*/  LDGSTS.E [R13+0x10700], desc[UR28][R4.64], P0 ;  /* 0x10700000040d7fae */ /* 0x000be200081a101c */
[C---:B-1----:R-:W-:Y:S02]  /*dcf0*/  IADD3 R6, P4, PT, R72.reuse, R225, RZ ;  /* 0x000000e148067210 */ /* 0x042fe40007f9e0ff */
[----:B-----5:R-:W-:-:S03]  /*dd00*/  IADD3 R8, P5, PT, R72, R233, RZ ;  /* 0x000000e948087210 */ /* 0x020fc60007fbe0ff */
[C---:B------:R-:W-:Y:S02]  /*dd10*/  IMAD.X R7, R73.reuse, 0x1, R226, P4 ;  /* 0x0000000149077824 */ /* 0x040fe400020e06e2 */
[----:B------:R-:W-:-:S03]  /*dd20*/  IMAD.X R9, R73, 0x1, R234, P5 ;  /* 0x0000000149097824 */ /* 0x000fc600028e06ea */
[----:B------:R1:W-:Y:S01]  /*dd30*/  LDGSTS.E [R13+0x10b00], desc[UR28][R6.64], P0 ;  /* 0x10b00000060d7fae */ /* 0x0003e200081a101c */
[----:B------:R-:W-:-:S03]  /*dd40*/  IADD3 R4, P6, PT, R72, R241, RZ ;  /* 0x000000f148047210 */ /* 0x000fc60007fde0ff */
[----:B------:R5:W-:Y:S02]  /*dd50*/  LDGSTS.E [R13+0x10f00], desc[UR28][R8.64], P0 ;  /* 0x10f00000080d7fae */ /* 0x000be400081a101c */
[----:B------:R-:W-:Y:S02]  /*dd60*/  IMAD.X R5, R73, 0x1, R242, P6 ;  /* 0x0000000149057824 */ /* 0x000fe400030e06f2 */
[----:B------:R-:W-:-:S03]  /*dd70*/  VIADD R68, R68, 0x1 ;  /* 0x0000000144447836 */ /* 0x000fc60000000000 */
[----:B------:R5:W-:Y:S01]  /*dd80*/  LDGSTS.E [R13+0x11300], desc[UR28][R4.64], P0 ;  /* 0x11300000040d7fae */ /* 0x000be200081a101c */
[C---:B-1----:R-:W-:Y:S02]  /*dd90*/  IADD3 R6, P4, PT, R72.reuse, R249, RZ ;  /* 0x000000f948067210 */ /* 0x042fe40007f9e0ff */
[----:B-----5:R-:W-:-:S03]  /*dda0*/  IADD3 R8, P5, PT, R72, R19, RZ ;  /* 0x0000001348087210 */ /* 0x020fc60007fbe0ff */
[C---:B------:R-:W-:Y:S02]  /*ddb0*/  IMAD.X R7, R73.reuse, 0x1, R250, P4 ;  /* 0x0000000149077824 */ /* 0x040fe400020e06fa */
[----:B------:R-:W-:-:S03]  /*ddc0*/  IMAD.X R9, R73, 0x1, R18, P5 ;  /* 0x0000000149097824 */ /* 0x000fc600028e0612 */
[----:B------:R1:W-:Y:S01]  /*ddd0*/  LDGSTS.E [R13+0x11700], desc[UR28][R6.64], P0 ;  /* 0x11700000060d7fae */ /* 0x0003e200081a101c */
[----:B------:R-:W-:-:S03]  /*dde0*/  UIADD3 UR26, UPT, UPT, UR26, 0x1, URZ ;  /* 0x000000011a1a7890 */ /* 0x000fc6000fffe0ff */
[----:B------:R1:W-:Y:S01]  /*ddf0*/  LDGSTS.E [R13+0x11b00], desc[UR28][R8.64], P0 ;  /* 0x11b00000080d7fae */ /* 0x0003e200081a101c */
[----:B------:R-:W-:-:S04]  /*de00*/  UISETP.GT.AND UP1, UPT, UR26, 0x1, UPT ;  /* 0x000000011a00788c */ /* 0x000fc8000bf24270 */
[----:B------:R-:W-:Y:S01]  /*de10*/  USEL UR7, URZ, 0x1, !UP1 ;  /* 0x00000001ff077887 */ /* 0x000fe2000c800000 */
[----:B------:R-:W-:Y:S01]  /*de20*/  IMAD.U32 R4, RZ, RZ, UR4 ;  /* 0x00000004ff047e24 */ /* 0x000fe2000f8e00ff */
[----:B------:R-:W-:Y:S02]  /*de30*/  USEL UR26, UR26, URZ, !UP1 ;  /* 0x000000ff1a1a7287 */ /* 0x000fe4000c800000 */
[----:B------:R-:W-:Y:S01]  /*de40*/  ULOP3.LUT UR7, UR4, UR7, URZ, 0x3c, !UPT ;  /* 0x0000000704077292 */ /* 0x000fe2000f8e3cff */
[----:B------:R-:W-:Y:S01]  /*de50*/  VIADD R69, R69, 0xffffffc0 ;  /* 0xffffffc045457836 */ /* 0x000fe20000000000 */
[----:B--2---:R-:W-:-:S05]  /*de60*/  IADD3 R10, P6, PT, R72, R10, RZ ;  /* 0x0000000a480a7210 */ /* 0x004fca0007fde0ff */
[----:B------:R-:W-:-:S05]  /*de70*/  IMAD.X R11, R73, 0x1, R17, P6 ;  /* 0x00000001490b7824 */ /* 0x000fca00030e0611 */
[----:B------:R1:W-:Y:S01]  /*de80*/  LDGSTS.E [R13+0x11f00], desc[UR28][R10.64], P0 ;  /* 0x11f000000a0d7fae */ /* 0x0003e200081a101c */
[----:B------:R-:W-:-:S03]  /*de90*/  IADD3 R72, P4, PT, R72, R16, RZ ;  /* 0x0000001048487210 */ /* 0x000fc60007f9e0ff */
[----:B------:R-:W0:Y:S02]  /*dea0*/  LDGDEPBAR ;  /* 0x00000000000079af */ /* 0x000e240000000000 */
[----:B------:R-:W-:Y:S01]  /*deb0*/  IMAD.X R73, R73, 0x1, R75, P4 ;  /* 0x0000000149497824 */ /* 0x000fe200020e064b */
[----:B----4-:R-:W-:Y:S02]  /*dec0*/  ISETP.NE.U32.AND P0, PT, R14, R68, PT ;  /* 0x000000440e00720c */ /* 0x010fe40003f05070 */
[----:B---3--:R-:W-:-:S05]  /*ded0*/  IADD3 R70, P5, PT, R70, R15, RZ ;  /* 0x0000000f46467210 */ /* 0x008fca0007fbe0ff */
[----:B------:R-:W-:-:S06]  /*dee0*/  IMAD.X R71, R71, 0x1, R12, P5 ;  /* 0x0000000147477824 */ /* 0x000fcc00028e060c */
[----:B-1----:R-:W-:Y:S05]  /*def0*/  @P0 BRA `(.L_x_11) ;  /* 0xffffffd400180947 */ /* 0x002fea000383ffff */
.L_x_8:
[----:B------:R-:W2:Y:S01]  /*df00*/  LDL.LU R7, [R1+0xd4] ;  /* 0x0000d40001077983 */ /* 0x000ea20000300800 */
[----:B------:R-:W2:Y:S01]  /*df10*/  LDCU.128 UR16, c[0x0][0x390] ;  /* 0x00007200ff1077ac */ /* 0x000ea20008000c00 */
[C---:B------:R-:W-:Y:S02]  /*df20*/  VIADD R5, R0.reuse, 0x2 ;  /* 0x0000000200057836 */ /* 0x040fe40000000000 */
[C---:B------:R-:W-:Y:S01]  /*df30*/  VIADD R6, R0.reuse, 0x1 ;  /* 0x0000000100067836 */ /* 0x040fe20000000000 */
[----:B------:R-:W1:Y:S01]  /*df40*/  LDCU UR6, c[0x0][0x3b8] ;  /* 0x00007700ff0677ac */ /* 0x000e620008000800 */
[C---:B------:R-:W-:Y:S02]  /*df50*/  VIADD R3, R0.reuse, 0x3 ;  /* 0x0000000300037836 */ /* 0x040fe40000000000 */
[C---:B------:R-:W-:Y:S01]  /*df60*/  VIADD R99, R0.reuse, 0x4 ;  /* 0x0000000400637836 */ /* 0x040fe20000000000 */
[----:B------:R-:W3:Y:S01]  /*df70*/  LDCU UR5, c[0x0][0x3b4] ;  /* 0x00007680ff0577ac */ /* 0x000ee20008000800 */
[----:B-1----:R-:W-:Y:S01]  /*df80*/  IMAD R4, R0, UR6, RZ ;  /* 0x0000000600047c24 */ /* 0x002fe2000f8e02ff */
[C---:B--2---:R-:W-:Y:S01]  /*df90*/  ISETP.GE.AND P0, PT, R7.reuse, UR18, PT ;  /* 0x0000001207007c0c */ /* 0x044fe2000bf06270 */
[----:B---3--:R-:W-:-:S03]  /*dfa0*/  IMAD R2, R7, UR5, RZ ;  /* 0x0000000507027c24 */ /* 0x008fc6000f8e02ff */
[----:B------:R-:W-:Y:S01]  /*dfb0*/  ISETP.LT.AND P3, PT, R5, UR19, !P0 ;  /* 0x0000001305007c0c */ /* 0x000fe2000c761270 */
[----:B------:R-:W-:Y:S01]  /*dfc0*/  VIADD R5, R4, UR6 ;  /* 0x0000000604057c36 */ /* 0x000fe20008000000 */
[----:B------:R-:W-:Y:S02]  /*dfd0*/  ISETP.LT.AND P4, PT, R6, UR19, !P0 ;  /* 0x0000001306007c0c */ /* 0x000fe4000c781270 */
[----:B------:R-:W-:Y:S01]  /*dfe0*/  ISETP.LT.AND P6, PT, R3, UR19, !P0 ;  /* 0x0000001303007c0c */ /* 0x000fe2000c7c1270 */
[----:B------:R-:W-:Y:S01]  /*dff0*/  VIADD R6, R5, UR6 ;  /* 0x0000000605067c36 */ /* 0x000fe20008000000 */
[----:B------:R-:W-:-:S03]  /*e000*/  LEA R3, P5, R2, UR16, 0x2 ;  /* 0x0000001002037c11 */ /* 0x000fc6000f8a10ff */
[----:B------:R-:W-:Y:S01]  /*e010*/  VIADD R7, R6, UR6 ;  /* 0x0000000606077c36 */ /* 0x000fe20008000000 */
[----:B------:R-:W-:Y:S09]  /*e020*/  @!P2 BRA `(.L_x_12) ;  /* 0x000000000010a947 */ /* 0x000ff20003800000 */
[----:B------:R-:W-:-:S06]  /*e030*/  USHF.L.U32 UR4, UR4, 0x1f, URZ ;  /* 0x0000001f04047899 */ /* 0x000fcc00080006ff */
[----:B------:R-:W-:-:S04]  /*e040*/  IMAD.U32 R8, RZ, RZ, UR4 ;  /* 0x00000004ff087e24 */ /* 0x000fc8000f8e00ff */
[----:B------:R-:W1:Y:S02]  /*e050*/  SYNCS.PHASECHK.TRANS64.TRYWAIT P2, [UR8], R8 ;  /* 0x00000008ff0075a7 */ /* 0x000e640008041108 */
[----:B-1----:R-:W-:Y:S05]  /*e060*/  @!P2 BRA `(.L_x_13) ;  /* 0x0000001800aca947 */ /* 0x002fea0003800000 */
.L_x_12:
[----:B------:R-:W-:-:S04]  /*e070*/  DEPBAR.LE SB0, 0x0 ;  /* 0x000080000000791a */ /* 0x000fc80000000000 */
[----:B------:R-:W-:Y:S01]  /*e080*/  BAR.SYNC.DEFER_BLOCKING 0x0 ;  /* 0x0000000000007b1d */ /* 0x000fe20000010000 */
[----:B------:R-:W-:Y:S01]  /*e090*/  VIADD R8, R7, UR6 ;  /* 0x0000000607087c36 */ /* 0x000fe20008000000 */
[----:B------:R-:W-:Y:S01]  /*e0a0*/  LEA.HI.X.SX32 R2, R2, UR17, 0x2, P5 ;  /* 0x0000001102027c11 */ /* 0x000fe2000a8f16ff */
[----:B------:R-:W-:Y:S01]  /*e0b0*/  VIADD R101, R0, 0x5 ;  /* 0x0000000500657836 */ /* 0x000fe20000000000 */
[CC--:B------:R-:W-:Y:S01]  /*e0c0*/  LEA R70, P2, R5.reuse, R3.reuse, 0x2 ;  /* 0x0000000305467211 */ /* 0x0c0fe200078410ff */
[----:B------:R-:W-:Y:S01]  /*e0d0*/  VIADD R79, R8, UR6 ;  /* 0x00000006084f7c36 */ /* 0x000fe20008000000 */
[-C--:B------:R-:W-:Y:S01]  /*e0e0*/  LEA R68, P5, R4, R3.reuse, 0x2 ;  /* 0x0000000304447211 */ /* 0x080fe200078a10ff */
[----:B------:R-:W-:Y:S01]  /*e0f0*/  VIADD R102, R0, 0x6 ;  /* 0x0000000600667836 */ /* 0x000fe20000000000 */
[----:B------:R-:W-:Y:S01]  /*e100*/  LEA.HI.X.SX32 R71, R5, R2, 0x2, P2 ;  /* 0x0000000205477211 */ /* 0x000fe200010f16ff */
[----:B------:R-:W-:Y:S01]  /*e110*/  VIADD R81, R79, UR6 ;  /* 0x000000064f517c36 */ /* 0x000fe20008000000 */
[----:B------:R-:W-:-:S02]  /*e120*/  LEA R74, P2, R7, R3, 0x2 ;  /* 0x00000003074a7211 */ /* 0x000fc400078410ff */
[-C--:B------:R-:W-:Y:S01]  /*e130*/  LEA.HI.X.SX32 R69, R4, R2.reuse, 0x2, P5 ;  /* 0x0000000204457211 */ /* 0x080fe200028f16ff */
[----:B------:R-:W-:Y:S01]  /*e140*/  VIADD R83, R81, UR6 ;  /* 0x0000000651537c36 */ /* 0x000fe20008000000 */
[-C--:B------:R-:W-:Y:S02]  /*e150*/  LEA.HI.X.SX32 R75, R7, R2.reuse, 0x2, P2 ;  /* 0x00000002074b7211 */ /* 0x080fe400010f16ff */
[-C--:B------:R-:W-:Y:S01]  /*e160*/  LEA R80, P2, R81, R3.reuse, 0x2 ;  /* 0x0000000351507211 */ /* 0x080fe200078410ff */
[----:B------:R-:W-:Y:S01]  /*e170*/  VIADD R85, R83, UR6 ;  /* 0x0000000653557c36 */ /* 0x000fe20008000000 */
[CC--:B------:R-:W-:Y:S02]  /*e180*/  LEA R72, P5, R6.reuse, R3.reuse, 0x2 ;  /* 0x0000000306487211 */ /* 0x0c0fe400078a10ff */
[-C--:B------:R-:W-:Y:S01]  /*e190*/  LEA.HI.X.SX32 R81, R81, R2.reuse, 0x2, P2 ;  /* 0x0000000251517211 */ /* 0x080fe200010f16ff */
[C---:B------:R-:W-:Y:S01]  /*e1a0*/  VIADD R87, R85.reuse, UR6 ;  /* 0x0000000655577c36 */ /* 0x040fe20008000000 */
[----:B------:R-:W-:Y:S01]  /*e1b0*/  LEA R84, P2, R85, R3, 0x2 ;  /* 0x0000000355547211 */ /* 0x000fe200078410ff */
[----:B------:R-:W1:Y:S02]  /*e1c0*/  @!P1 SYNCS.CCTL.IV [UR11+0x1c000] ;  /* 0x01c00000ff0099b1 */ /* 0x000e64000800000b */
[----:B-1----:R-:W-:Y:S01]  /*e1d0*/  BAR.SYNC.DEFER_BLOCKING 0x0 ;  /* 0x0000000000007b1d */ /* 0x002fe20000010000 */
[----:B------:R-:W-:Y:S01]  /*e1e0*/  VIADD R89, R87, UR6 ;  /* 0x0000000657597c36 */ /* 0x000fe20008000000 */
[----:B------:R-:W-:-:S02]  /*e1f0*/  LEA.HI.X.SX32 R73, R6, R2, 0x2, P5 ;  /* 0x0000000206497211 */ /* 0x000fc400028f16ff */
[-C--:B------:R-:W-:Y:S01]  /*e200*/  LEA.HI.X.SX32 R85, R85, R2.reuse, 0x2, P2 ;  /* 0x0000000255557211 */ /* 0x080fe200010f16ff */
[C---:B------:R-:W-:Y:S01]  /*e210*/  VIADD R91, R89.reuse, UR6 ;  /* 0x00000006595b7c36 */ /* 0x040fe20008000000 */
[----:B------:R-:W-:Y:S02]  /*e220*/  LEA R88, P2, R89, R3, 0x2 ;  /* 0x0000000359587211 */ /* 0x000fe400078410ff */
[----:B------:R-:W-:Y:S01]  /*e230*/  ISETP.LT.AND P5, PT, R0, UR19, !P0 ;  /* 0x0000001300007c0c */ /* 0x000fe2000c7a1270 */
[----:B------:R-:W-:Y:S01]  /*e240*/  VIADD R93, R91, UR6 ;  /* 0x000000065b5d7c36 */ /* 0x000fe20008000000 */
[----:B------:R-:W-:-:S03]  /*e250*/  LEA.HI.X.SX32 R89, R89, R2, 0x2, P2 ;  /* 0x0000000259597211 */ /* 0x000fc600010f16ff */
[C---:B------:R-:W-:Y:S01]  /*e260*/  VIADD R95, R93.reuse, UR6 ;  /* 0x000000065d5f7c36 */ /* 0x040fe20008000000 */
[----:B------:R-:W-:-:S03]  /*e270*/  LEA R92, P2, R93, R3, 0x2 ;  /* 0x000000035d5c7211 */ /* 0x000fc600078410ff */
[----:B------:R-:W-:Y:S01]  /*e280*/  VIADD R97, R95, UR6 ;  /* 0x000000065f617c36 */ /* 0x000fe20008000000 */
[----:B------:R-:W-:-:S03]  /*e290*/  LEA.HI.X.SX32 R93, R93, R2, 0x2, P2 ;  /* 0x000000025d5d7211 */ /* 0x000fc600010f16ff */
[C---:B------:R-:W-:Y:S01]  /*e2a0*/  VIADD R100, R97.reuse, UR6 ;  /* 0x0000000661647c36 */ /* 0x040fe20008000000 */
[CC--:B------:R-:W-:Y:S01]  /*e2b0*/  LEA R96, P2, R97.reuse, R3.reuse, 0x2 ;  /* 0x0000000361607211 */ /* 0x0c0fe200078410ff */
[----:B------:R-:W1:Y:S01]  /*e2c0*/  @!P1 SYNCS.CCTL.IV [UR11+0x1c008] ;  /* 0x01c00800ff0099b1 */ /* 0x000e62000800000b */
[CC--:B------:R-:W-:Y:S02]  /*e2d0*/  LEA R76, P1, R8.reuse, R3.reuse, 0x2 ;  /* 0x00000003084c7211 */ /* 0x0c0fe400078210ff */
[-C--:B------:R-:W-:Y:S02]  /*e2e0*/  LEA.HI.X.SX32 R97, R97, R2.reuse, 0x2, P2 ;  /* 0x0000000261617211 */ /* 0x080fe400010f16ff */
[-C--:B------:R-:W-:Y:S02]  /*e2f0*/  LEA.HI.X.SX32 R77, R8, R2.reuse, 0x2, P1 ;  /* 0x00000002084d7211 */ /* 0x080fe400008f16ff */
[----:B------:R-:W-:Y:S01]  /*e300*/  LEA R78, P1, R79, R3, 0x2 ;  /* 0x000000034f4e7211 */ /* 0x000fe200078210ff */
[----:B------:R-:W2:Y:S01]  /*e310*/  LDTM.x64 R4, tmem[UR12] ;  /* 0x0000000c000479ee */ /* 0x000ea20008340000 */
[----:B------:R-:W-:Y:S01]  /*e320*/  ISETP.LT.AND P2, PT, R99, UR19, !P0 ;  /* 0x0000001363007c0c */ /* 0x000fe2000c741270 */
[----:B------:R-:W-:Y:S01]  /*e330*/  NOP ;  /* 0x0000000000007918 */ /* 0x000fe20000000000 */
[----:B------:R-:W-:-:S02]  /*e340*/  LEA.HI.X.SX32 R79, R79, R2, 0x2, P1 ;  /* 0x000000024f4f7211 */ /* 0x000fc400008f16ff */
[----:B------:R-:W-:-:S04]  /*e350*/  LEA R82, P1, R83, R3, 0x2 ;  /* 0x0000000353527211 */ /* 0x000fc800078210ff */
[----:B------:R-:W-:Y:S02]  /*e360*/  LEA.HI.X.SX32 R83, R83, R2, 0x2, P1 ;  /* 0x0000000253537211 */ /* 0x000fe400008f16ff */
[----:B------:R-:W-:-:S04]  /*e370*/  LEA R86, P1, R87, R3, 0x2 ;  /* 0x0000000357567211 */ /* 0x000fc800078210ff */
[----:B------:R-:W-:Y:S02]  /*e380*/  LEA.HI.X.SX32 R87, R87, R2, 0x2, P1 ;  /* 0x0000000257577211 */ /* 0x000fe400008f16ff */
[----:B------:R-:W-:-:S04]  /*e390*/  LEA R90, P1, R91, R3, 0x2 ;  /* 0x000000035b5a7211 */ /* 0x000fc800078210ff */
[-C--:B------:R-:W-:Y:S02]  /*e3a0*/  LEA.HI.X.SX32 R91, R91, R2.reuse, 0x2, P1 ;  /* 0x000000025b5b7211 */ /* 0x080fe400008f16ff */
[CC--:B------:R-:W-:Y:S01]  /*e3b0*/  LEA R94, P1, R95.reuse, R3.reuse, 0x2 ;  /* 0x000000035f5e7211 */ /* 0x0c0fe200078210ff */
[----:B--2---:R2:W-:Y:S01]  /*e3c0*/  @P5 STG.E desc[UR28][R68.64], R4 ;  /* 0x0000000444005986 */ /* 0x0045e2000c10191c */
[----:B------:R-:W-:Y:S01]  /*e3d0*/  ISETP.LT.AND P5, PT, R102, UR19, !P0 ;  /* 0x0000001366007c0c */ /* 0x000fe2000c7a1270 */
[----:B------:R-:W-:Y:S01]  /*e3e0*/  VIADD R102, R0, 0x8 ;  /* 0x0000000800667836 */ /* 0x000fe20000000000 */
[----:B------:R-:W-:Y:S01]  /*e3f0*/  LEA.HI.X.SX32 R95, R95, R2, 0x2, P1 ;  /* 0x000000025f5f7211 */ /* 0x000fe200008f16ff */
[----:B------:R3:W-:Y:S01]  /*e400*/  @P4 STG.E desc[UR28][R70.64], R5 ;  /* 0x0000000546004986 */ /* 0x0007e2000c10191c */
[----:B------:R-:W-:-:S03]  /*e410*/  LEA R98, P1, R100, R3, 0x2 ;  /* 0x0000000364627211 */ /* 0x000fc600078210ff */
[----:B------:R4:W-:Y:S01]  /*e420*/  @P3 STG.E desc[UR28][R72.64], R6 ;  /* 0x0000000648003986 */ /* 0x0009e2000c10191c */
[C---:B------:R-:W-:Y:S01]  /*e430*/  LEA.HI.X.SX32 R99, R100.reuse, R2, 0x2, P1 ;  /* 0x0000000264637211 */ /* 0x040fe200008f16ff */
[----:B------:R-:W-:Y:S01]  /*e440*/  VIADD R100, R100, UR6 ;  /* 0x0000000664647c36 */ /* 0x000fe20008000000 */
[----:B------:R-:W-:Y:S01]  /*e450*/  ISETP.LT.AND P1, PT, R101, UR19, !P0 ;  /* 0x0000001365007c0c */ /* 0x000fe2000c721270 */
[----:B------:R-:W-:Y:S01]  /*e460*/  VIADD R101, R0, 0x7 ;  /* 0x0000000700657836 */ /* 0x000fe20000000000 */
[----:B------:R-:W-:Y:S01]  /*e470*/  ISETP.LT.AND P3, PT, R102, UR19, !P0 ;  /* 0x0000001366007c0c */ /* 0x000fe2000c761270 */
[C---:B--2---:R-:W-:Y:S01]  /*e480*/  VIADD R4, R0.reuse, 0xb ;  /* 0x0000000b00047836 */ /* 0x044fe20000000000 */
[----:B------:R2:W-:Y:S01]  /*e490*/  @P6 STG.E desc[UR28][R74.64], R7 ;  /* 0x000000074a006986 */ /* 0x0005e2000c10191c */
[C---:B------:R-:W-:Y:S01]  /*e4a0*/  VIADD R68, R0.reuse, 0xa ;  /* 0x0000000a00447836 */ /* 0x040fe20000000000 */
[----:B------:R-:W-:Y:S01]  /*e4b0*/  ISETP.LT.AND P4, PT, R101, UR19, !P0 ;  /* 0x0000001365007c0c */ /* 0x000fe2000c781270 */
[C---:B------:R-:W-:Y:S01]  /*e4c0*/  VIADD R101, R0.reuse, 0x9 ;  /* 0x0000000900657836 */ /* 0x040fe20000000000 */
[----:B------:R5:W-:Y:S01]  /*e4d0*/  @P2 STG.E desc[UR28][R76.64], R8 ;  /* 0x000000084c002986 */ /* 0x000be2000c10191c */
[----:B---3--:R-:W-:Y:S01]  /*e4e0*/  VIADD R5, R0, 0xc ;  /* 0x0000000c00057836 */ /* 0x008fe20000000000 */
[----:B------:R-:W-:Y:S01]  /*e4f0*/  ISETP.LT.AND P2, PT, R68, UR19, !P0 ;  /* 0x0000001344007c0c */ /* 0x000fe2000c741270 */
[----:B----4-:R-:W-:Y:S01]  /*e500*/  VIADD R6, R0, 0x14 ;  /* 0x0000001400067836 */ /* 0x010fe20000000000 */
[----:B------:R-:W-:Y:S01]  /*e510*/  ISETP.LT.AND P6, PT, R101, UR19, !P0 ;  /* 0x0000001365007c0c */ /* 0x000fe2000c7c1270 */
[----:B------:R3:W-:Y:S01]  /*e520*/  @P1 STG.E desc[UR28][R78.64], R9 ;  /* 0x000000094e001986 */ /* 0x0007e2000c10191c */
[----:B------:R-:W-:Y:S01]  /*e530*/  ISETP.LT.AND P1, PT, R4, UR19, !P0 ;  /* 0x0000001304007c0c */ /* 0x000fe2000c721270 */
[----:B------:R-:W-:-:S02]  /*e540*/  VIADD R4, R0, 0xd ;  /* 0x0000000d00047836 */ /* 0x000fc40000000000 */
[----:B------:R4:W-:Y:S01]  /*e550*/  @P5 STG.E desc[UR28][R80.64], R10 ;  /* 0x0000000a50005986 */ /* 0x0009e2000c10191c */
[----:B------:R-:W-:Y:S01]  /*e560*/  ISETP.LT.AND P5, PT, R5, UR19, !P0 ;  /* 0x0000001305007c0c */ /* 0x000fe2000c7a1270 */
[----:B------:R-:W-:Y:S02]  /*e570*/  VIADD R5, R0, 0xe ;  /* 0x0000000e00057836 */ /* 0x000fe40000000000 */
[----:B------:R1:W-:Y:S01]  /*e580*/  @P4 STG.E desc[UR28][R82.64], R11 ;  /* 0x0000000b52004986 */ /* 0x0003e2000c10191c */
[----:B------:R-:W-:Y:S01]  /*e590*/  ISETP.LT.AND P4, PT, R4, UR19, !P0 ;  /* 0x0000001304007c0c */ /* 0x000fe2000c781270 */
[C---:B------:R-:W-:Y:S02]  /*e5a0*/  VIADD R4, R0.reuse, 0xf ;  /* 0x0000000f00047836 */ /* 0x040fe40000000000 */
[----:B------:R1:W-:Y:S01]  /*e5b0*/  @P3 STG.E desc[UR28][R84.64], R12 ;  /* 0x0000000c54003986 */ /* 0x0003e2000c10191c */
[----:B------:R-:W-:Y:S01]  /*e5c0*/  ISETP.LT.AND P3, PT, R5, UR19, !P0 ;  /* 0x0000001305007c0c */ /* 0x000fe2000c761270 */
[----:B------:R-:W-:-:S02]  /*e5d0*/  VIADD R5, R0, 0x10 ;  /* 0x0000001000057836 */ /* 0x000fc40000000000 */
[----:B------:R1:W-:Y:S01]  /*e5e0*/  @P6 STG.E desc[UR28][R86.64], R13 ;  /* 0x0000000d56006986 */ /* 0x0003e2000c10191c */
[----:B------:R-:W-:Y:S01]  /*e5f0*/  ISETP.LT.AND P6, PT, R4, UR19, !P0 ;  /* 0x0000001304007c0c */ /* 0x000fe2000c7c1270 */
[C---:B------:R-:W-:Y:S02]  /*e600*/  VIADD R4, R0.reuse, 0x11 ;  /* 0x0000001100047836 */ /* 0x040fe40000000000 */
[----:B------:R-:W-:Y:S01]  /*e610*/  @P2 STG.E desc[UR28][R88.64], R14 ;  /* 0x0000000e58002986 */ /* 0x000fe2000c10191c */
[----:B------:R-:W-:Y:S01]  /*e620*/  ISETP.LT.AND P2, PT, R5, UR19, !P0 ;  /* 0x0000001305007c0c */ /* 0x000fe2000c741270 */
[----:B------:R-:W-:Y:S02]  /*e630*/  VIADD R5, R0, 0x12 ;  /* 0x0000001200057836 */ /* 0x000fe40000000000 */
[----:B------:R-:W-:Y:S01]  /*e640*/  @P1 STG.E desc[UR28][R90.64], R15 ;  /* 0x0000000f5a001986 */ /* 0x000fe2000c10191c */
[----:B------:R-:W-:Y:S01]  /*e650*/  ISETP.LT.AND P1, PT, R4, UR19, !P0 ;  /* 0x0000001304007c0c */ /* 0x000fe2000c721270 */
[----:B------:R-:W-:-:S02]  /*e660*/  VIADD R4, R0, 0x13 ;  /* 0x0000001300047836 */ /* 0x000fc40000000000 */
[----:B------:R1:W-:Y:S01]  /*e670*/  @P5 STG.E desc[UR28][R92.64], R16 ;  /* 0x000000105c005986 */ /* 0x0003e2000c10191c */
[----:B--2---:R-:W-:Y:S01]  /*e680*/  VIADD R7, R100, UR6 ;  /* 0x0000000664077c36 */ /* 0x004fe20008000000 */
[----:B------:R-:W-:Y:S01]  /*e690*/  ISETP.LT.AND P5, PT, R5, UR19, !P0 ;  /* 0x0000001305007c0c */ /* 0x000fe2000c7a1270 */
[----:B-----5:R-:W-:Y:S01]  /*e6a0*/  VIADD R8, R0, 0x15 ;  /* 0x0000001500087836 */ /* 0x020fe20000000000 */
[----:B------:R-:W-:Y:S01]  /*e6b0*/  @P4 STG.E desc[UR28][R94.64], R17 ;  /* 0x000000115e004986 */ /* 0x000fe2000c10191c */
[----:B------:R-:W-:Y:S01]  /*e6c0*/  ISETP.LT.AND P4, PT, R4, UR19, !P0 ;  /* 0x0000001304007c0c */ /* 0x000fe2000c781270 */
[----:B---3--:R-:W-:Y:S02]  /*e6d0*/  VIADD R9, R7, UR6 ;  /* 0x0000000607097c36 */ /* 0x008fe40008000000 */
[----:B------:R-:W-:Y:S01]  /*e6e0*/  @P3 STG.E desc[UR28][R96.64], R18 ;  /* 0x0000001260003986 */ /* 0x000fe2000c10191c */
[----:B------:R-:W-:Y:S01]  /*e6f0*/  LEA R4, P3, R100, R3, 0x2 ;  /* 0x0000000364047211 */ /* 0x000fe200078610ff */
[----:B----4-:R-:W-:-:S02]  /*e700*/  VIADD R10, R0, 0x16 ;  /* 0x00000016000a7836 */ /* 0x010fc40000000000 */
[----:B------:R-:W-:Y:S01]  /*e710*/  @P6 STG.E desc[UR28][R98.64], R19 ;  /* 0x0000001362006986 */ /* 0x000fe2000c10191c */
[-C--:B------:R-:W-:Y:S01]  /*e720*/  LEA.HI.X.SX32 R5, R100, R2.reuse, 0x2, P3 ;  /* 0x0000000264057211 */ /* 0x080fe200018f16ff */
[----:B-1----:R-:W-:Y:S01]  /*e730*/  VIADD R11, R9, UR6 ;  /* 0x00000006090b7c36 */ /* 0x002fe20008000000 */
[----:B------:R-:W-:Y:S01]  /*e740*/  ISETP.LT.AND P3, PT, R6, UR19, !P0 ;  /* 0x0000001306007c0c */ /* 0x000fe2000c761270 */
[----:B------:R-:W-:Y:S01]  /*e750*/  VIADD R12, R0, 0x17 ;  /* 0x00000017000c7836 */ /* 0x000fe20000000000 */
[CC--:B------:R-:W-:Y:S01]  /*e760*/  LEA R6, P6, R7.reuse, R3.reuse, 0x2 ;  /* 0x0000000307067211 */ /* 0x0c0fe200078c10ff */
[----:B------:R1:W-:Y:S01]  /*e770*/  @P2 STG.E desc[UR28][R4.64], R20 ;  /* 0x0000001404002986 */ /* 0x0003e2000c10191c */
[----:B------:R-:W-:Y:S01]  /*e780*/  ISETP.LT.AND P2, PT, R8, UR19, !P0 ;  /* 0x0000001308007c0c */ /* 0x000fe2000c741270 */
[C---:B------:R-:W-:Y:S01]  /*e790*/  VIADD R13, R0.reuse, 0x18 ;  /* 0x00000018000d7836 */ /* 0x040fe20000000000 */
[----:B------:R-:W-:Y:S01]  /*e7a0*/  LEA.HI.X.SX32 R7, R7, R2, 0x2, P6 ;  /* 0x0000000207077211 */ /* 0x000fe200030f16ff */
[----:B------:R-:W-:Y:S01]  /*e7b0*/  VIADD R16, R0, 0x3e ;  /* 0x0000003e00107836 */ /* 0x000fe20000000000 */
[----:B------:R-:W-:-:S03]  /*e7c0*/  LEA R8, P6, R9, R3, 0x2 ;  /* 0x0000000309087211 */ /* 0x000fc600078c10ff */
[----:B------:R2:W-:Y:S01]  /*e7d0*/  @P1 STG.E desc[UR28][R6.64], R21 ;  /* 0x0000001506001986 */ /* 0x0005e2000c10191c */
[-C--:B------:R-:W-:Y:S02]  /*e7e0*/  LEA.HI.X.SX32 R9, R9, R2.reuse, 0x2, P6 ;  /* 0x0000000209097211 */ /* 0x080fe400030f16ff */
[----:B------:R-:W-:Y:S01]  /*e7f0*/  ISETP.LT.AND P1, PT, R10, UR19, !P0 ;  /* 0x000000130a007c0c */ /* 0x000fe2000c721270 */
[C---:B-1----:R-:W-:Y:S01]  /*e800*/  VIADD R5, R11.reuse, UR6 ;  /* 0x000000060b057c36 */ /* 0x042fe20008000000 */
[-C--:B------:R-:W-:Y:S01]  /*e810*/  LEA R10, P6, R11, R3.reuse, 0x2 ;  /* 0x000000030b0a7211 */ /* 0x080fe200078c10ff */
[----:B------:R1:W-:Y:S01]  /*e820*/  @P5 STG.E desc[UR28][R8.64], R22 ;  /* 0x0000001608005986 */ /* 0x0003e2000c10191c */
[----:B------:R-:W-:Y:S01]  /*e830*/  ISETP.LT.AND P5, PT, R12, UR19, !P0 ;  /* 0x000000130c007c0c */ /* 0x000fe2000c7a1270 */
[----:B------:R-:W-:Y:S01]  /*e840*/  VIADD R12, R5, UR6 ;  /* 0x00000006050c7c36 */ /* 0x000fe20008000000 */
[----:B------:R-:W-:Y:S02]  /*e850*/  LEA.HI.X.SX32 R11, R11, R2, 0x2, P6 ;  /* 0x000000020b0b7211 */ /* 0x000fe400030f16ff */
[----:B------:R-:W-:-:S03]  /*e860*/  LEA R4, P6, R5, R3, 0x2 ;  /* 0x0000000305047211 */ /* 0x000fc600078c10ff */
[----:B------:R3:W-:Y:S01]  /*e870*/  @P4 STG.E desc[UR28][R10.64], R23 ;  /* 0x000000170a004986 */ /* 0x0007e2000c10191c */
[-C--:B------:R-:W-:Y:S02]  /*e880*/  LEA.HI.X.SX32 R5, R5, R2.reuse, 0x2, P6 ;  /* 0x0000000205057211 */ /* 0x080fe400030f16ff */
[-C--:B--2---:R-:W-:Y:S01]  /*e890*/  LEA R6, P6, R12, R3.reuse, 0x2 ;  /* 0x000000030c067211 */ /* 0x084fe200078c10ff */
[----:B-1----:R-:W-:Y:S01]  /*e8a0*/  VIADD R8, R0, 0x19 ;  /* 0x0000001900087836 */ /* 0x002fe20000000000 */
[----:B------:R-:W-:Y:S01]  /*e8b0*/  ISETP.LT.AND P4, PT, R13, UR19, !P0 ;  /* 0x000000130d007c0c */ /* 0x000fe2000c781270 */
[C---:B------:R-:W-:Y:S01]  /*e8c0*/  VIADD R9, R12.reuse, UR6 ;  /* 0x000000060c097c36 */ /* 0x040fe20008000000 */
[-C--:B------:R-:W-:Y:S01]  /*e8d0*/  LEA.HI.X.SX32 R7, R12, R2.reuse, 0x2, P6 ;  /* 0x000000020c077211 */ /* 0x080fe200030f16ff */
[----:B------:R1:W-:Y:S01]  /*e8e0*/  @P3 STG.E desc[UR28][R4.64], R24 ;  /* 0x0000001804003986 */ /* 0x0003e2000c10191c */
[----:B------:R-:W-:Y:S01]  /*e8f0*/  ISETP.LT.AND P3, PT, R8, UR19, !P0 ;  /* 0x0000001308007c0c */ /* 0x000fe2000c761270 */
[C---:B------:R-:W-:Y:S01]  /*e900*/  VIADD R12, R0.reuse, 0x1a ;  /* 0x0000001a000c7836 */ /* 0x040fe20000000000 */
[C---:B------:R-:W-:Y:S01]  /*e910*/  LEA R8, P6, R9.reuse, R3, 0x2 ;  /* 0x0000000309087211 */ /* 0x040fe200078c10ff */
[C---:B---3--:R-:W-:Y:S01]  /*e920*/  VIADD R11, R9.reuse, UR6 ;  /* 0x00000006090b7c36 */ /* 0x048fe20008000000 */
[----:B------:R2:W-:Y:S01]  /*e930*/  @P2 STG.E desc[UR28][R6.64], R25 ;  /* 0x0000001906002986 */ /* 0x0005e2000c10191c */
[----:B------:R-:W-:Y:S01]  /*e940*/  VIADD R13, R0, 0x1b ;  /* 0x0000001b000d7836 */ /* 0x000fe20000000000 */
[----:B------:R-:W-:-:S02]  /*e950*/  LEA.HI.X.SX32 R9, R9, R2, 0x2, P6 ;  /* 0x0000000209097211 */ /* 0x000fc400030f16ff */
[----:B------:R-:W-:Y:S01]  /*e960*/  ISETP.LT.AND P2, PT, R12, UR19, !P0 ;  /* 0x000000130c007c0c */ /* 0x000fe2000c741270 */
[C---:B------:R-:W-:Y:S01]  /*e970*/  VIADD R12, R11.reuse, UR6 ;  /* 0x000000060b0c7c36 */ /* 0x040fe20008000000 */
[-C--:B------:R-:W-:Y:S01]  /*e980*/  LEA R10, P6, R11, R3.reuse, 0x2 ;  /* 0x000000030b0a7211 */ /* 0x080fe200078c10ff */
[----:B------:R3:W-:Y:S01]  /*e990*/  @P1 STG.E desc[UR28][R8.64], R26 ;  /* 0x0000001a08001986 */ /* 0x0007e2000c10191c */
[----:B------:R-:W-:Y:S01]  /*e9a0*/  ISETP.LT.AND P1, PT, R13, UR19, !P0 ;  /* 0x000000130d007c0c */ /* 0x000fe2000c721270 */
[----:B------:R-:W-:Y:S01]  /*e9b0*/  VIADD R13, R0, 0x1e ;  /* 0x0000001e000d7836 */ /* 0x000fe20000000000 */
[-C--:B------:R-:W-:Y:S02]  /*e9c0*/  LEA.HI.X.SX32 R11, R11, R2.reuse, 0x2, P6 ;  /* 0x000000020b0b7211 */ /* 0x080fe400030f16ff */
[-C--:B-1----:R-:W-:Y:S01]  /*e9d0*/  LEA R4, P6, R12, R3.reuse, 0x2 ;  /* 0x000000030c047211 */ /* 0x082fe200078c10ff */
[----:B--2---:R-:W-:Y:S02]  /*e9e0*/  VIADD R6, R0, 0x1c ;  /* 0x0000001c00067836 */ /* 0x004fe40000000000 */
[C---:B------:R-:W-:Y:S01]  /*e9f0*/  VIADD R7, R12.reuse, UR6 ;  /* 0x000000060c077c36 */ /* 0x040fe20008000000 */
[-C--:B------:R-:W-:Y:S01]  /*ea00*/  LEA.HI.X.SX32 R5, R12, R2.reuse, 0x2, P6 ;  /* 0x000000020c057211 */ /* 0x080fe200030f16ff */
[----:B------:R1:W-:Y:S01]  /*ea10*/  @P5 STG.E desc[UR28][R10.64], R27 ;  /* 0x0000001b0a005986 */ /* 0x0003e2000c10191c */
[----:B------:R-:W-:Y:S01]  /*ea20*/  ISETP.LT.AND P5, PT, R6, UR19, !P0 ;  /* 0x0000001306007c0c */ /* 0x000fe2000c7a1270 */
[----:B------:R-:W-:Y:S01]  /*ea30*/  VIADD R12, R0, 0x1d ;  /* 0x0000001d000c7836 */ /* 0x000fe20000000000 */
[C---:B------:R-:W-:Y:S01]  /*ea40*/  LEA R6, P6, R7.reuse, R3, 0x2 ;  /* 0x0000000307067211 */ /* 0x040fe200078c10ff */
[C---:B---3--:R-:W-:Y:S01]  /*ea50*/  VIADD R9, R7.reuse, UR6 ;  /* 0x0000000607097c36 */ /* 0x048fe20008000000 */
[----:B------:R2:W-:Y:S02]  /*ea60*/  @P4 STG.E desc[UR28][R4.64], R28 ;  /* 0x0000001c04004986 */ /* 0x0005e4000c10191c */
        /* <DEDUP_REMOVED lines=185> */
[----:B------:R-:W-:Y:S02]  /*f600*/  ISETP.LT.AND P3, PT, R13, UR19, !P0 ;  /* 0x000000130d007c0c */ /* 0x000fe4000c761270 */
[-C--:B------:R-:W-:Y:S02]  /*f610*/  LEA.HI.X.SX32 R5, R5, R2.reuse, 0x2, P6 ;  /* 0x0000000205057211 */ /* 0x080fe400030f16ff */
[CC--:B-1----:R-:W-:Y:S01]  /*f620*/  LEA R6, P6, R12.reuse, R3.reuse, 0x2 ;  /* 0x000000030c067211 */ /* 0x0c2fe200078c10ff */
[----:B--2---:R-:W-:Y:S02]  /*f630*/  VIADD R9, R12, UR6 ;  /* 0x000000060c097c36 */ /* 0x004fe40008000000 */
[----:B------:R-:W-:Y:S01]  /*f640*/  VIADD R8, R0, 0x3d ;  /* 0x0000003d00087836 */ /* 0x000fe20000000000 */
[----:B------:R-:W-:Y:S01]  /*f650*/  LEA.HI.X.SX32 R7, R12, R2, 0x2, P6 ;  /* 0x000000020c077211 */ /* 0x000fe200030f16ff */
[C---:B------:R-:W-:Y:S01]  /*f660*/  VIADD R12, R9.reuse, UR6 ;  /* 0x00000006090c7c36 */ /* 0x040fe20008000000 */
[----:B------:R1:W-:Y:S02]  /*f670*/  @P2 STG.E desc[UR28][R4.64], R60 ;  /* 0x0000003c04002986 */ /* 0x0003e4000c10191c */
[----:B------:R-:W-:Y:S01]  /*f680*/  ISETP.LT.AND P2, PT, R8, UR19, !P0 ;  /* 0x0000001308007c0c */ /* 0x000fe2000c741270 */
[----:B------:R-:W-:Y:S01]  /*f690*/  VIADD R13, R12, UR6 ;  /* 0x000000060c0d7c36 */ /* 0x000fe20008000000 */
[----:B------:R2:W-:Y:S01]  /*f6a0*/  @P1 STG.E desc[UR28][R6.64], R61 ;  /* 0x0000003d06001986 */ /* 0x0005e2000c10191c */
[----:B------:R-:W-:-:S02]  /*f6b0*/  LEA R8, P1, R9, R3, 0x2 ;  /* 0x0000000309087211 */ /* 0x000fc400078210ff */
[CC--:B---3--:R-:W-:Y:S01]  /*f6c0*/  LEA R10, P6, R12.reuse, R3.reuse, 0x2 ;  /* 0x000000030c0a7211 */ /* 0x0c8fe200078c10ff */
[----:B------:R-:W-:Y:S01]  /*f6d0*/  VIADD R14, R13, UR6 ;  /* 0x000000060d0e7c36 */ /* 0x000fe20008000000 */
[-C--:B------:R-:W-:Y:S02]  /*f6e0*/  LEA.HI.X.SX32 R9, R9, R2.reuse, 0x2, P1 ;  /* 0x0000000209097211 */ /* 0x080fe400008f16ff */
[-C--:B------:R-:W-:Y:S01]  /*f6f0*/  LEA.HI.X.SX32 R11, R12, R2.reuse, 0x2, P6 ;  /* 0x000000020c0b7211 */ /* 0x080fe200030f16ff */
[C---:B------:R-:W-:Y:S01]  /*f700*/  VIADD R15, R14.reuse, UR6 ;  /* 0x000000060e0f7c36 */ /* 0x040fe20008000000 */
[CC--:B-1----:R-:W-:Y:S01]  /*f710*/  LEA R4, P1, R13.reuse, R3.reuse, 0x2 ;  /* 0x000000030d047211 */ /* 0x0c2fe200078210ff */
[----:B------:R1:W-:Y:S01]  /*f720*/  @P5 STG.E desc[UR28][R8.64], R62 ;  /* 0x0000003e08005986 */ /* 0x0003e2000c10191c */
[-C--:B------:R-:W-:Y:S01]  /*f730*/  LEA R12, P6, R14, R3.reuse, 0x2 ;  /* 0x000000030e0c7211 */ /* 0x080fe200078c10ff */
[----:B--2---:R-:W-:Y:S01]  /*f740*/  VIADD R7, R0, 0x3f ;  /* 0x0000003f00077836 */ /* 0x004fe20000000000 */
[-C--:B------:R-:W-:Y:S01]  /*f750*/  LEA.HI.X.SX32 R5, R13, R2.reuse, 0x2, P1 ;  /* 0x000000020d057211 */ /* 0x080fe200008f16ff */
[C---:B------:R-:W-:Y:S01]  /*f760*/  VIADD R0, R15.reuse, UR6 ;  /* 0x000000060f007c36 */ /* 0x040fe20008000000 */
[----:B------:R-:W-:Y:S01]  /*f770*/  LEA.HI.X.SX32 R13, R14, R2, 0x2, P6 ;  /* 0x000000020e0d7211 */ /* 0x000fe200030f16ff */
[----:B------:R1:W-:Y:S01]  /*f780*/  @P4 STG.E desc[UR28][R10.64], R63 ;  /* 0x0000003f0a004986 */ /* 0x0003e2000c10191c */
[----:B------:R-:W-:-:S02]  /*f790*/  LEA R6, P6, R15, R3, 0x2 ;  /* 0x000000030f067211 */ /* 0x000fc400078c10ff */
[----:B------:R-:W-:Y:S01]  /*f7a0*/  ISETP.LT.AND P1, PT, R16, UR19, !P0 ;  /* 0x0000001310007c0c */ /* 0x000fe2000c721270 */
[----:B------:R1:W-:Y:S01]  /*f7b0*/  @P3 STG.E desc[UR28][R4.64], R64 ;  /* 0x0000004004003986 */ /* 0x0003e2000c10191c */
[----:B------:R-:W-:Y:S02]  /*f7c0*/  ISETP.LT.AND P0, PT, R7, UR19, !P0 ;  /* 0x0000001307007c0c */ /* 0x000fe4000c701270 */
[----:B------:R-:W-:Y:S01]  /*f7d0*/  LEA.HI.X.SX32 R7, R15, R2, 0x2, P6 ;  /* 0x000000020f077211 */ /* 0x000fe200030f16ff */
[----:B------:R1:W-:Y:S01]  /*f7e0*/  @P2 STG.E desc[UR28][R12.64], R65 ;  /* 0x000000410c002986 */ /* 0x0003e2000c10191c */
[----:B------:R-:W-:-:S04]  /*f7f0*/  LEA R14, P6, R0, R3, 0x2 ;  /* 0x00000003000e7211 */ /* 0x000fc800078c10ff */
[----:B------:R-:W-:-:S03]  /*f800*/  LEA.HI.X.SX32 R15, R0, R2, 0x2, P6 ;  /* 0x00000002000f7211 */ /* 0x000fc600030f16ff */
[----:B------:R1:W-:Y:S04]  /*f810*/  @P1 STG.E desc[UR28][R6.64], R66 ;  /* 0x0000004206001986 */ /* 0x0003e8000c10191c */
[----:B------:R1:W-:Y:S01]  /*f820*/  @P0 STG.E desc[UR28][R14.64], R67 ;  /* 0x000000430e000986 */ /* 0x0003e2000c10191c */
[----:B------:R-:W-:Y:S06]  /*f830*/  BAR.SYNC.DEFER_BLOCKING 0x0 ;  /* 0x0000000000007b1d */ /* 0x000fec0000010000 */
[----:B------:R-:W-:Y:S05]  /*f840*/  BRA.U UP0, `(.L_x_14) ;  /* 0x0000000100a07547 */ /* 0x000fea000b800000 */
[----:B------:R-:W2:Y:S01]  /*f850*/  S2UR UR5, SR_CgaCtaId ;  /* 0x00000000000579c3 */ /* 0x000ea20000008800 */
[----:B------:R-:W-:Y:S01]  /*f860*/  NOP ;  /* 0x0000000000007918 */ /* 0x000fe20000000000 */
[----:B------:R-:W-:Y:S01]  /*f870*/  UMOV UR4, 0x50 ;  /* 0x0000005000047882 */ /* 0x000fe20000000000 */
[----:B------:R-:W-:Y:S02]  /*f880*/  IMAD.U32 R0, RZ, RZ, UR10 ;  /* 0x0000000aff007e24 */ /* 0x000fe4000f8e00ff */
[----:B------:R-:W-:Y:S02]  /*f890*/  IMAD.MOV.U32 R3, RZ, RZ, 0xf ;  /* 0x0000000fff037424 */ /* 0x000fe400078e00ff */
[----:B-1----:R-:W-:Y:S01]  /*f8a0*/  IMAD.MOV.U32 R7, RZ, RZ, 0x1 ;  /* 0x00000001ff077424 */ /* 0x002fe200078e00ff */
[----:B------:R-:W-:-:S04]  /*f8b0*/  LOP3.LUT R0, R0, 0xffff, RZ, 0xc0, !PT ;  /* 0x0000ffff00007812 */ /* 0x000fc800078ec0ff */
[----:B------:R-:W-:-:S05]  /*f8c0*/  SHF.R.U32.HI R0, RZ, 0x5, R0 ;  /* 0x00000005ff007819 */ /* 0x000fca0000011600 */
[----:B------:R-:W-:Y:S01]  /*f8d0*/  VIADD R2, R0, 0x10 ;  /* 0x0000001000027836 */ /* 0x000fe20000000000 */
[----:B------:R-:W-:Y:S01]  /*f8e0*/  SHF.L.U32 R0, R3, R0, RZ ;  /* 0x0000000003007219 */ /* 0x000fe200000006ff */
[----:B--2---:R-:W-:-:S03]  /*f8f0*/  ULEA UR6, UR5, UR4, 0x18 ;  /* 0x0000000405067291 */ /* 0x004fc6000f8ec0ff */
[----:B------:R-:W-:-:S04]  /*f900*/  SHF.L.U32 R3, R7, R2, RZ ;  /* 0x0000000207037219 */ /* 0x000fc800000006ff */
[----:B------:R-:W-:Y:S02]  /*f910*/  LOP3.LUT R0, R3, R0, RZ, 0xfc, !PT ;  /* 0x0000000003007212 */ /* 0x000fe400078efcff */
[----:B------:R-:W1:Y:S02]  /*f920*/  LDS R5, [UR6] ;  /* 0x00000006ff057984 */ /* 0x000e640008000800 */
[C---:B------:R-:W-:Y:S02]  /*f930*/  LOP3.LUT R2, R0.reuse, 0xffff, RZ, 0xc0, !PT ;  /* 0x0000ffff00027812 */ /* 0x040fe400078ec0ff */
[----:B-1----:R-:W-:-:S04]  /*f940*/  LOP3.LUT R3, R0, 0xffff, R5, 0x80, !PT ;  /* 0x0000ffff00037812 */ /* 0x002fc800078e8005 */
[----:B------:R-:W-:-:S13]  /*f950*/  ISETP.NE.AND P0, PT, R3, R2, PT ;  /* 0x000000020300720c */ /* 0x000fda0003f05270 */
[----:B------:R-:W-:Y:S05]  /*f960*/  @P0 BRA `(.L_x_15) ;  /* 0x0000000000500947 */ /* 0x000fea0003800000 */
[----:B------:R-:W-:Y:S02]  /*f970*/  SHF.R.U32.HI R5, RZ, 0x10, R5 ;  /* 0x00000010ff057819 */ /* 0x000fe40000011605 */
[----:B------:R-:W-:-:S04]  /*f980*/  SHF.R.U32.HI R2, RZ, 0x10, R0 ;  /* 0x00000010ff027819 */ /* 0x000fc80000011600 */
[----:B------:R-:W-:-:S04]  /*f990*/  LOP3.LUT R5, R5, R2, RZ, 0xc0, !PT ;  /* 0x0000000205057212 */ /* 0x000fc800078ec0ff */
[----:B------:R-:W-:-:S13]  /*f9a0*/  ISETP.NE.AND P0, PT, R5, R2, PT ;  /* 0x000000020500720c */ /* 0x000fda0003f05270 */
[----:B------:R-:W-:Y:S05]  /*f9b0*/  @P0 BRA `(.L_x_16) ;  /* 0x0000000000300947 */ /* 0x000fea0003800000 */
[----:B------:R-:W-:Y:S01]  /*f9c0*/  R2UR UR4, R0 ;  /* 0x00000000000472ca */ /* 0x000fe200000e0000 */
[----:B------:R-:W-:Y:S01]  /*f9d0*/  VOTEU.ANY UR5, UPT, PT ;  /* 0x0000000000057886 */ /* 0x000fe200038e0100 */
[----:B------:R-:W1:Y:S01]  /*f9e0*/  S2R R0, SR_LANEID ;  /* 0x0000000000007919 */ /* 0x000e620000000000 */
[----:B------:R-:W-:-:S10]  /*f9f0*/  UFLO.U32 UR5, UR5 ;  /* 0x00000005000572bd */ /* 0x000fd400080e0000 */
[----:B------:R-:W-:-:S06]  /*fa00*/  ULOP3.LUT UR4, URZ, UR4, URZ, 0x33, !UPT ;  /* 0x00000004ff047292 */ /* 0x000fcc000f8e33ff */
[----:B------:R-:W-:-:S04]  /*fa10*/  IMAD.U32 R2, RZ, RZ, UR4 ;  /* 0x00000004ff027e24 */ /* 0x000fc8000f8e00ff */
[----:B------:R-:W2:Y:S02]  /*fa20*/  REDUX UR7, R2 ;  /* 0x00000000020773c4 */ /* 0x000ea40000000000 */
[----:B------:R3:W-:Y:S01]  /*fa30*/  UTCATOMSWS.AND URZ, UR4 ;  /* 0x0000000400ff79e3 */ /* 0x0007e20008000000 */
[----:B-1----:R-:W-:Y:S01]  /*fa40*/  ISETP.EQ.U32.AND P0, PT, R0, UR5, PT ;  /* 0x0000000500007c0c */ /* 0x002fe2000bf02070 */
[----:B--2---:R-:W-:-:S12]  /*fa50*/  IMAD.U32 R0, RZ, RZ, UR7 ;  /* 0x00000007ff007e24 */ /* 0x004fd8000f8e00ff */
[----:B------:R3:W-:Y:S01]  /*fa60*/  @P0 ATOMS.AND RZ, [UR6], R0 ;  /* 0x00000000ffff098c */ /* 0x0007e2000a800006 */
[----:B------:R-:W-:Y:S05]  /*fa70*/  BRA `(.L_x_14) ;  /* 0x0000000000147947 */ /* 0x000fea0003800000 */
.L_x_16:
[----:B------:R-:W-:-:S07]  /*fa80*/  MOV R2, 0xfaa0 ;  /* 0x0000faa000027802 */ /* 0x000fce0000000f00 */
[----:B------:R-:W-:Y:S05]  /*fa90*/  CALL.REL.NOINC `($__internal_0_$__cuda_sm10x_tcgen05_guardrail_trap_col_being_dealloced_not_returned_by_alloc) ;  /* 0x00000000002c7944 */ /* 0x000fea0003c00000 */
[----:B------:R-:W-:Y:S05]  /*faa0*/  BRA `(.L_x_14) ;  /* 0x0000000000087947 */ /* 0x000fea0003800000 */
.L_x_15:
[----:B------:R-:W-:-:S07]  /*fab0*/  MOV R2, 0xfad0 ;  /* 0x0000fad000027802 */ /* 0x000fce0000000f00 */
[----:B------:R-:W-:Y:S05]  /*fac0*/  CALL.REL.NOINC `($__internal_2_$__cuda_sm10x_tcgen05_guardrail_trap_unallocated_columns_being_dealloced) ;  /* 0x0000000000387944 */ /* 0x000fea0003c00000 */
.L_x_14:
[----:B------:R-:W-:Y:S01]  /*fad0*/  NOP ;  /* 0x0000000000007918 */ /* 0x000fe20000000000 */
[----:B---3--:R-:W-:Y:S05]  /*fae0*/  EXIT ;  /* 0x000000000000794d */ /* 0x008fea0003800000 */
.L_x_9:
[----:B------:R-:W1:Y:S02]  /*faf0*/  SYNCS.PHASECHK.TRANS64.TRYWAIT P0, [UR8], R4 ;  /* 0x00000004ff0075a7 */ /* 0x000e640008001108 */
[----:B-1----:R-:W-:Y:S05]  /*fb00*/  @!P0 BRA `(.L_x_9) ;  /* 0xfffffffc00f88947 */ /* 0x002fea000383ffff */
[----:B------:R-:W-:Y:S05]  /*fb10*/  BRA `(.L_x_17) ;  /* 0xffffffb8002c7947 */ /* 0x000fea000383ffff */
.L_x_13:
[----:B------:R-:W1:Y:S02]  /*fb20*/  SYNCS.PHASECHK.TRANS64.TRYWAIT P2, [UR8], R8 ;  /* 0x00000008ff0075a7 */ /* 0x000e640008041108 */
[----:B-1----:R-:W-:Y:S05]  /*fb30*/  @!P2 BRA `(.L_x_13) ;  /* 0xfffffffc00f8a947 */ /* 0x002fea000383ffff */
[----:B------:R-:W-:Y:S05]  /*fb40*/  BRA `(.L_x_12) ;  /* 0xffffffe400487947 */ /* 0x000fea000383ffff */
        .weak           $__internal_0_$__cuda_sm10x_tcgen05_guardrail_trap_col_being_dealloced_not_returned_by_alloc
        .type           $__internal_0_$__cuda_sm10x_tcgen05_guardrail_trap_col_being_dealloced_not_returned_by_alloc,@function
        .size           $__internal_0_$__cuda_sm10x_tcgen05_guardrail_trap_col_being_dealloced_not_returned_by_alloc,($__internal_1_$__cuda_sm10x_tcgen05_guardrail_trap_phase_invalid_during_alloc - $__internal_0_$__cuda_sm10x_tcgen05_guardrail_trap_col_being_dealloced_not_returned_by_alloc)
$__internal_0_$__cuda_sm10x_tcgen05_guardrail_trap_col_being_dealloced_not_returned_by_alloc:
[----:B------:R-:W-:Y:S05]  /*fb50*/  BPT.TRAP 0x1 ;  /* 0x000000040000795c */ /* 0x000fea0000300000 */
[----:B------:R-:W-:-:S04]  /*fb60*/  IMAD.MOV.U32 R3, RZ, RZ, 0x0 ;  /* 0x00000000ff037424 */ /* 0x000fc800078e00ff */
[----:B------:R-:W-:Y:S05]  /*fb70*/  RET.REL.NODEC R2 `(matmul_kernel) ;  /* 0xffffff0402207950 */ /* 0x000fea0003c3ffff */
        .weak           $__internal_1_$__cuda_sm10x_tcgen05_guardrail_trap_phase_invalid_during_alloc
        .type           $__internal_1_$__cuda_sm10x_tcgen05_guardrail_trap_phase_invalid_during_alloc,@function
        .size           $__internal_1_$__cuda_sm10x_tcgen05_guardrail_trap_phase_invalid_during_alloc,($__internal_2_$__cuda_sm10x_tcgen05_guardrail_trap_unallocated_columns_being_dealloced - $__internal_1_$__cuda_sm10x_tcgen05_guardrail_trap_phase_invalid_during_alloc)
$__internal_1_$__cuda_sm10x_tcgen05_guardrail_trap_phase_invalid_during_alloc:
[----:B------:R-:W-:Y:S05]  /*fb80*/  BPT.TRAP 0x1 ;  /* 0x000000040000795c */ /* 0x000fea0000300000 */
[----:B------:R-:W-:-:S04]  /*fb90*/  IMAD.MOV.U32 R3, RZ, RZ, 0x0 ;  /* 0x00000000ff037424 */ /* 0x000fc800078e00ff */
[----:B------:R-:W-:Y:S05]  /*fba0*/  RET.REL.NODEC R2 `(matmul_kernel) ;  /* 0xffffff0402147950 */ /* 0x000fea0003c3ffff */
        .weak           $__internal_2_$__cuda_sm10x_tcgen05_guardrail_trap_unallocated_columns_being_dealloced
        .type           $__internal_2_$__cuda_sm10x_tcgen05_guardrail_trap_unallocated_columns_being_dealloced,@function
        .size           $__internal_2_$__cuda_sm10x_tcgen05_guardrail_trap_unallocated_columns_being_dealloced,(.L_x_21 - $__internal_2_$__cuda_sm10x_tcgen05_guardrail_trap_unallocated_columns_being_dealloced)
$__internal_2_$__cuda_sm10x_tcgen05_guardrail_trap_unallocated_columns_being_dealloced:
[----:B------:R-:W-:Y:S05]  /*fbb0*/  BPT.TRAP 0x1 ;  /* 0x000000040000795c */ /* 0x000fea0000300000 */
[----:B------:R-:W-:-:S04]  /*fbc0*/  IMAD.MOV.U32 R3, RZ, RZ, 0x0 ;  /* 0x00000000ff037424 */ /* 0x000fc800078e00ff */
[----:B------:R-:W-:Y:S05]  /*fbd0*/  RET.REL.NODEC R2 `(matmul_kernel) ;  /* 0xffffff0402087950 */ /* 0x000fea0003c3ffff */
.L_x_18:
[----:B------:R-:W-:-:S00]  /*fbe0*/  BRA `(.L_x_18) ;  /* 0xfffffffc00fc7947 */ /* 0x000fc0000383ffff */
[----:B------:R-:W-:-:S00]  /*fbf0*/  NOP ;  /* 0x0000000000007918 */ /* 0x000fc00000000000 */
        /* <DEDUP_REMOVED lines=8> */
.L_x_21:


//--------------------- .nv.shared.matmul_kernel  --------------------------
	.section	.nv.shared.matmul_kernel,"aw",@nobits
	.sectionflags	@""
	.align	16
	.zero		1024


//--------------------- .nv.shared.reserved.0     --------------------------
	.section	.nv.shared.reserved.0,"aw",@nobits
	.align	8
	.weak		__nv_reservedSMEM_offset_0_alias
	.size		__nv_reservedSMEM_offset_0_alias, 0, 64
	.other		__nv_reservedSMEM_offset_0_alias,@"STO_CUDA_RESERVED_SHARED STV_DEFAULT"
__nv_reservedSMEM_offset_0_alias:
	.zero		0
.nv.shared.reserved.0:
	.zero		64
	.weak		__nv_reservedSMEM_allocation_phase
	.type		__nv_reservedSMEM_allocation_phase,@object
	.size		__nv_reservedSMEM_allocation_phase,(.L_0 - __nv_reservedSMEM_allocation_phase)
__nv_reservedSMEM_allocation_phase:
	.zero		1
.L_0:
	.zero		7
	.weak		__nv_reservedSMEM_devtool_atexit_pc
	.type		__nv_reservedSMEM_devtool_atexit_pc,@object
	.size		__nv_reservedSMEM_devtool_atexit_pc,(__nv_reservedSMEM_allocation_mask - __nv_reservedSMEM_devtool_atexit_pc)
__nv_reservedSMEM_devtool_atexit_pc:
	.zero		8
	.weak		__nv_reservedSMEM_allocation_mask
	.type		__nv_reservedSMEM_allocation_mask,@object
	.size		__nv_reservedSMEM_allocation_mask,(.L_2 - __nv_reservedSMEM_allocation_mask)
__nv_reservedSMEM_allocation_mask:
	.zero		4
.L_2:


//--------------------- .nv.constant0.matmul_kernel --------------------------
	.section	.nv.constant0.matmul_kernel,"a",@progbits
	.sectionflags	@""
	.align	4
.nv.constant0.matmul_kernel:
	.zero		976


//--------------------- SYMBOLS --------------------------

	.type		.nv.reservedSmem.offset0,@object
	.size		.nv.reservedSmem.offset0,0x4
	.type		.nv.reservedSmem.cap,@object
	.size		.nv.reservedSmem.cap,0x4
